//
// Generated by NVIDIA NVVM Compiler
//
// Compiler Build ID: CL-36424714
// Cuda compilation tools, release 13.0, V13.0.88
// Based on NVVM 20.0.0
//

.version 9.0
.target sm_100
.address_size 64

	// .globl	_Z6sw_GPUPPcS0_PPPiPS0_S1_S0_
// _ZZ6sw_GPUPPcS0_PPPiPS0_S1_S0_E8max_supp has been demoted

.visible .entry _Z6sw_GPUPPcS0_PPPiPS0_S1_S0_(
	.param .u64 .ptr .align 1 _Z6sw_GPUPPcS0_PPPiPS0_S1_S0__param_0,
	.param .u64 .ptr .align 1 _Z6sw_GPUPPcS0_PPPiPS0_S1_S0__param_1,
	.param .u64 .ptr .align 1 _Z6sw_GPUPPcS0_PPPiPS0_S1_S0__param_2,
	.param .u64 .ptr .align 1 _Z6sw_GPUPPcS0_PPPiPS0_S1_S0__param_3,
	.param .u64 .ptr .align 1 _Z6sw_GPUPPcS0_PPPiPS0_S1_S0__param_4,
	.param .u64 .ptr .align 1 _Z6sw_GPUPPcS0_PPPiPS0_S1_S0__param_5
)
{
	.reg .pred 	%p<70>;
	.reg .b16 	%rs<41>;
	.reg .b32 	%r<183>;
	.reg .b64 	%rd<250>;
	// demoted variable
	.shared .align 4 .b8 _ZZ6sw_GPUPPcS0_PPPiPS0_S1_S0_E8max_supp[4096];
	ld.param.u64 	%rd18, [_Z6sw_GPUPPcS0_PPPiPS0_S1_S0__param_0];
	ld.param.u64 	%rd19, [_Z6sw_GPUPPcS0_PPPiPS0_S1_S0__param_1];
	ld.param.u64 	%rd22, [_Z6sw_GPUPPcS0_PPPiPS0_S1_S0__param_2];
	ld.param.u64 	%rd23, [_Z6sw_GPUPPcS0_PPPiPS0_S1_S0__param_3];
	ld.param.u64 	%rd20, [_Z6sw_GPUPPcS0_PPPiPS0_S1_S0__param_4];
	ld.param.u64 	%rd21, [_Z6sw_GPUPPcS0_PPPiPS0_S1_S0__param_5];
	cvta.to.global.u64 	%rd24, %rd23;
	cvta.to.global.u64 	%rd25, %rd22;
	mov.u32 	%r1, %ctaid.x;
	mul.wide.u32 	%rd26, %r1, 8;
	add.s64 	%rd27, %rd25, %rd26;
	ld.global.u64 	%rd28, [%rd27];
	cvta.to.global.u64 	%rd1, %rd28;
	add.s64 	%rd29, %rd24, %rd26;
	ld.global.u64 	%rd30, [%rd29];
	cvta.to.global.u64 	%rd2, %rd30;
	mov.u32 	%r2, %tid.x;
	add.s64 	%rd248, %rd1, 64;
	add.s64 	%rd247, %rd2, 64;
	mov.b32 	%r139, 0;
$L__BB0_1:
	cvt.u64.u32 	%rd31, %r2;
	ld.global.u64 	%rd32, [%rd248+-64];
	cvta.to.global.u64 	%rd33, %rd32;
	mul.wide.u32 	%rd34, %r2, 4;
	add.s64 	%rd35, %rd33, %rd34;
	mov.b32 	%r111, 0;
	st.global.u32 	[%rd35], %r111;
	ld.global.u64 	%rd36, [%rd247+-64];
	cvta.to.global.u64 	%rd37, %rd36;
	add.s64 	%rd38, %rd37, %rd31;
	mov.b16 	%rs19, 0;
	st.global.u8 	[%rd38], %rs19;
	ld.global.u64 	%rd39, [%rd248+-56];
	cvta.to.global.u64 	%rd40, %rd39;
	add.s64 	%rd41, %rd40, %rd34;
	st.global.u32 	[%rd41], %r111;
	ld.global.u64 	%rd42, [%rd247+-56];
	cvta.to.global.u64 	%rd43, %rd42;
	add.s64 	%rd44, %rd43, %rd31;
	st.global.u8 	[%rd44], %rs19;
	ld.global.u64 	%rd45, [%rd248+-48];
	cvta.to.global.u64 	%rd46, %rd45;
	add.s64 	%rd47, %rd46, %rd34;
	st.global.u32 	[%rd47], %r111;
	ld.global.u64 	%rd48, [%rd247+-48];
	cvta.to.global.u64 	%rd49, %rd48;
	add.s64 	%rd50, %rd49, %rd31;
	st.global.u8 	[%rd50], %rs19;
	ld.global.u64 	%rd51, [%rd248+-40];
	cvta.to.global.u64 	%rd52, %rd51;
	add.s64 	%rd53, %rd52, %rd34;
	st.global.u32 	[%rd53], %r111;
	ld.global.u64 	%rd54, [%rd247+-40];
	cvta.to.global.u64 	%rd55, %rd54;
	add.s64 	%rd56, %rd55, %rd31;
	st.global.u8 	[%rd56], %rs19;
	ld.global.u64 	%rd57, [%rd248+-32];
	cvta.to.global.u64 	%rd58, %rd57;
	add.s64 	%rd59, %rd58, %rd34;
	st.global.u32 	[%rd59], %r111;
	ld.global.u64 	%rd60, [%rd247+-32];
	cvta.to.global.u64 	%rd61, %rd60;
	add.s64 	%rd62, %rd61, %rd31;
	st.global.u8 	[%rd62], %rs19;
	ld.global.u64 	%rd63, [%rd248+-24];
	cvta.to.global.u64 	%rd64, %rd63;
	add.s64 	%rd65, %rd64, %rd34;
	st.global.u32 	[%rd65], %r111;
	ld.global.u64 	%rd66, [%rd247+-24];
	cvta.to.global.u64 	%rd67, %rd66;
	add.s64 	%rd68, %rd67, %rd31;
	st.global.u8 	[%rd68], %rs19;
	ld.global.u64 	%rd69, [%rd248+-16];
	cvta.to.global.u64 	%rd70, %rd69;
	add.s64 	%rd71, %rd70, %rd34;
	st.global.u32 	[%rd71], %r111;
	ld.global.u64 	%rd72, [%rd247+-16];
	cvta.to.global.u64 	%rd73, %rd72;
	add.s64 	%rd74, %rd73, %rd31;
	st.global.u8 	[%rd74], %rs19;
	ld.global.u64 	%rd75, [%rd248+-8];
	cvta.to.global.u64 	%rd76, %rd75;
	add.s64 	%rd77, %rd76, %rd34;
	st.global.u32 	[%rd77], %r111;
	ld.global.u64 	%rd78, [%rd247+-8];
	cvta.to.global.u64 	%rd79, %rd78;
	add.s64 	%rd80, %rd79, %rd31;
	st.global.u8 	[%rd80], %rs19;
	ld.global.u64 	%rd81, [%rd248];
	cvta.to.global.u64 	%rd82, %rd81;
	add.s64 	%rd83, %rd82, %rd34;
	st.global.u32 	[%rd83], %r111;
	ld.global.u64 	%rd84, [%rd247];
	cvta.to.global.u64 	%rd85, %rd84;
	add.s64 	%rd86, %rd85, %rd31;
	st.global.u8 	[%rd86], %rs19;
	ld.global.u64 	%rd87, [%rd248+8];
	cvta.to.global.u64 	%rd88, %rd87;
	add.s64 	%rd89, %rd88, %rd34;
	st.global.u32 	[%rd89], %r111;
	ld.global.u64 	%rd90, [%rd247+8];
	cvta.to.global.u64 	%rd91, %rd90;
	add.s64 	%rd92, %rd91, %rd31;
	st.global.u8 	[%rd92], %rs19;
	ld.global.u64 	%rd93, [%rd248+16];
	cvta.to.global.u64 	%rd94, %rd93;
	add.s64 	%rd95, %rd94, %rd34;
	st.global.u32 	[%rd95], %r111;
	ld.global.u64 	%rd96, [%rd247+16];
	cvta.to.global.u64 	%rd97, %rd96;
	add.s64 	%rd98, %rd97, %rd31;
	st.global.u8 	[%rd98], %rs19;
	ld.global.u64 	%rd99, [%rd248+24];
	cvta.to.global.u64 	%rd100, %rd99;
	add.s64 	%rd101, %rd100, %rd34;
	st.global.u32 	[%rd101], %r111;
	ld.global.u64 	%rd102, [%rd247+24];
	cvta.to.global.u64 	%rd103, %rd102;
	add.s64 	%rd104, %rd103, %rd31;
	st.global.u8 	[%rd104], %rs19;
	ld.global.u64 	%rd105, [%rd248+32];
	cvta.to.global.u64 	%rd106, %rd105;
	add.s64 	%rd107, %rd106, %rd34;
	st.global.u32 	[%rd107], %r111;
	ld.global.u64 	%rd108, [%rd247+32];
	cvta.to.global.u64 	%rd109, %rd108;
	add.s64 	%rd110, %rd109, %rd31;
	st.global.u8 	[%rd110], %rs19;
	ld.global.u64 	%rd111, [%rd248+40];
	cvta.to.global.u64 	%rd112, %rd111;
	add.s64 	%rd113, %rd112, %rd34;
	st.global.u32 	[%rd113], %r111;
	ld.global.u64 	%rd114, [%rd247+40];
	cvta.to.global.u64 	%rd115, %rd114;
	add.s64 	%rd116, %rd115, %rd31;
	st.global.u8 	[%rd116], %rs19;
	ld.global.u64 	%rd117, [%rd248+48];
	cvta.to.global.u64 	%rd118, %rd117;
	add.s64 	%rd119, %rd118, %rd34;
	st.global.u32 	[%rd119], %r111;
	ld.global.u64 	%rd120, [%rd247+48];
	cvta.to.global.u64 	%rd121, %rd120;
	add.s64 	%rd122, %rd121, %rd31;
	st.global.u8 	[%rd122], %rs19;
	ld.global.u64 	%rd123, [%rd248+56];
	cvta.to.global.u64 	%rd124, %rd123;
	add.s64 	%rd125, %rd124, %rd34;
	st.global.u32 	[%rd125], %r111;
	ld.global.u64 	%rd126, [%rd247+56];
	cvta.to.global.u64 	%rd127, %rd126;
	add.s64 	%rd128, %rd127, %rd31;
	st.global.u8 	[%rd128], %rs19;
	add.s32 	%r139, %r139, 16;
	add.s64 	%rd248, %rd248, 128;
	add.s64 	%rd247, %rd247, 128;
	setp.ne.s32 	%p1, %r139, 512;
	@%p1 bra 	$L__BB0_1;
	setp.ne.s32 	%p2, %r2, 511;
	@%p2 bra 	$L__BB0_4;
	ld.global.u64 	%rd129, [%rd1+4096];
	cvta.to.global.u64 	%rd130, %rd129;
	mov.b32 	%r112, 0;
	st.global.u32 	[%rd130+2048], %r112;
	ld.global.u64 	%rd131, [%rd2+4096];
	cvta.to.global.u64 	%rd132, %rd131;
	mov.b16 	%rs20, 0;
	st.global.u8 	[%rd132+512], %rs20;
$L__BB0_4:
	cvta.to.global.u64 	%rd133, %rd18;
	add.s64 	%rd9, %rd133, %rd26;
	cvta.to.global.u64 	%rd135, %rd19;
	add.s64 	%rd10, %rd135, %rd26;
	mul.wide.u32 	%rd136, %r2, 8;
	add.s64 	%rd11, %rd1, %rd136;
	add.s64 	%rd12, %rd2, %rd136;
	mov.b32 	%r142, 1;
	mov.u32 	%r141, %r142;
$L__BB0_5:
	setp.ge.u32 	%p3, %r2, %r141;
	setp.gt.s32 	%p4, %r142, 512;
	or.pred  	%p5, %p3, %p4;
	@%p5 bra 	$L__BB0_11;
	ld.global.u64 	%rd138, [%rd9];
	cvta.to.global.u64 	%rd139, %rd138;
	ld.global.u64 	%rd140, [%rd10];
	cvta.to.global.u64 	%rd141, %rd140;
	add.s64 	%rd142, %rd139, %rd31;
	ld.global.u8 	%rs1, [%rd142];
	cvt.s64.s32 	%rd143, %r142;
	add.s64 	%rd144, %rd141, %rd143;
	ld.global.u8 	%rs2, [%rd144+-1];
	setp.eq.s16 	%p6, %rs1, %rs2;
	selp.b32 	%r114, 1, -1, %p6;
	ld.global.u64 	%rd145, [%rd11];
	cvta.to.global.u64 	%rd146, %rd145;
	mul.wide.s32 	%rd147, %r142, 4;
	add.s64 	%rd148, %rd146, %rd147;
	ld.global.u32 	%r115, [%rd148+-4];
	add.s32 	%r116, %r115, %r114;
	ld.global.u32 	%r117, [%rd148];
	add.s32 	%r7, %r117, -2;
	ld.global.u64 	%rd149, [%rd11+8];
	cvta.to.global.u64 	%rd150, %rd149;
	add.s64 	%rd151, %rd150, %rd147;
	ld.global.u32 	%r118, [%rd151+-4];
	add.s32 	%r8, %r118, -2;
	max.s32 	%r119, %r116, %r7;
	max.s32 	%r120, %r8, %r119;
	max.s32 	%r9, %r120, 0;
	setp.ne.s32 	%p7, %r9, %r116;
	@%p7 bra 	$L__BB0_8;
	selp.b16 	%rs39, 1, 2, %p6;
	bra.uni 	$L__BB0_10;
$L__BB0_8:
	setp.eq.s32 	%p8, %r9, %r7;
	mov.b16 	%rs39, 3;
	@%p8 bra 	$L__BB0_10;
	setp.eq.s32 	%p9, %r9, %r8;
	selp.b16 	%rs39, 4, 0, %p9;
$L__BB0_10:
	ld.global.u64 	%rd153, [%rd12+8];
	cvta.to.global.u64 	%rd154, %rd153;
	add.s64 	%rd155, %rd154, %rd143;
	st.global.u8 	[%rd155], %rs39;
	ld.global.u64 	%rd156, [%rd11+8];
	cvta.to.global.u64 	%rd157, %rd156;
	mul.wide.s32 	%rd158, %r142, 4;
	add.s64 	%rd159, %rd157, %rd158;
	st.global.u32 	[%rd159], %r9;
	add.s32 	%r142, %r142, 1;
$L__BB0_11:
	bar.sync 	0;
	setp.eq.s32 	%p11, %r141, 1023;
	@%p11 bra 	$L__BB0_19;
	setp.gt.u32 	%p12, %r2, %r141;
	setp.gt.s32 	%p13, %r142, 512;
	or.pred  	%p14, %p12, %p13;
	@%p14 bra 	$L__BB0_18;
	ld.global.u64 	%rd161, [%rd9];
	cvta.to.global.u64 	%rd162, %rd161;
	ld.global.u64 	%rd163, [%rd10];
	cvta.to.global.u64 	%rd164, %rd163;
	add.s64 	%rd165, %rd162, %rd31;
	ld.global.u8 	%rs6, [%rd165];
	cvt.s64.s32 	%rd166, %r142;
	add.s64 	%rd167, %rd164, %rd166;
	ld.global.u8 	%rs7, [%rd167+-1];
	setp.eq.s16 	%p15, %rs6, %rs7;
	selp.b32 	%r121, 1, -1, %p15;
	ld.global.u64 	%rd168, [%rd11];
	cvta.to.global.u64 	%rd169, %rd168;
	mul.wide.s32 	%rd170, %r142, 4;
	add.s64 	%rd171, %rd169, %rd170;
	ld.global.u32 	%r122, [%rd171+-4];
	add.s32 	%r123, %r122, %r121;
	ld.global.u32 	%r124, [%rd171];
	add.s32 	%r12, %r124, -2;
	ld.global.u64 	%rd172, [%rd11+8];
	cvta.to.global.u64 	%rd173, %rd172;
	add.s64 	%rd174, %rd173, %rd170;
	ld.global.u32 	%r125, [%rd174+-4];
	add.s32 	%r13, %r125, -2;
	max.s32 	%r126, %r123, %r12;
	max.s32 	%r127, %r13, %r126;
	max.s32 	%r14, %r127, 0;
	setp.eq.s32 	%p16, %r14, %r123;
	@%p16 bra 	$L__BB0_16;
	setp.eq.s32 	%p17, %r14, %r12;
	mov.b16 	%rs40, 3;
	@%p17 bra 	$L__BB0_17;
	setp.eq.s32 	%p18, %r14, %r13;
	selp.b16 	%rs40, 4, 0, %p18;
	bra.uni 	$L__BB0_17;
$L__BB0_16:
	selp.b16 	%rs40, 1, 2, %p15;
$L__BB0_17:
	ld.global.u64 	%rd176, [%rd12+8];
	cvta.to.global.u64 	%rd177, %rd176;
	add.s64 	%rd178, %rd177, %rd166;
	st.global.u8 	[%rd178], %rs40;
	ld.global.u64 	%rd179, [%rd11+8];
	cvta.to.global.u64 	%rd180, %rd179;
	mul.wide.s32 	%rd181, %r142, 4;
	add.s64 	%rd182, %rd180, %rd181;
	st.global.u32 	[%rd182], %r14;
	add.s32 	%r142, %r142, 1;
$L__BB0_18:
	bar.sync 	0;
	add.s32 	%r141, %r141, 2;
	bra.uni 	$L__BB0_5;
$L__BB0_19:
	ld.global.u64 	%rd183, [%rd11];
	cvta.to.global.u64 	%rd184, %rd183;
	ld.global.u32 	%r146, [%rd184+4];
	shl.b32 	%r129, %r2, 3;
	mov.u32 	%r130, _ZZ6sw_GPUPPcS0_PPPiPS0_S1_S0_E8max_supp;
	add.s32 	%r19, %r130, %r129;
	st.shared.u32 	[%r19], %r146;
	mov.b32 	%r131, 1;
	st.shared.u32 	[%r19+4], %r131;
	add.s64 	%rd249, %rd184, 12;
	mov.b32 	%r144, 3;
$L__BB0_20:
	ld.global.u32 	%r22, [%rd249+-4];
	setp.le.s32 	%p20, %r22, %r146;
	@%p20 bra 	$L__BB0_22;
	st.shared.u32 	[%r19], %r22;
	add.s32 	%r132, %r144, -1;
	st.shared.u32 	[%r19+4], %r132;
	mov.u32 	%r146, %r22;
$L__BB0_22:
	ld.global.u32 	%r24, [%rd249];
	setp.le.s32 	%p21, %r24, %r146;
	@%p21 bra 	$L__BB0_24;
	st.shared.u32 	[%r19], %r24;
	st.shared.u32 	[%r19+4], %r144;
	mov.u32 	%r146, %r24;
$L__BB0_24:
	add.s32 	%r144, %r144, 2;
	add.s64 	%rd249, %rd249, 8;
	setp.ne.s32 	%p22, %r144, 513;
	@%p22 bra 	$L__BB0_20;
	bar.sync 	0;
	setp.ne.s32 	%p23, %r2, 0;
	@%p23 bra 	$L__BB0_103;
	ld.shared.u32 	%r152, [_ZZ6sw_GPUPPcS0_PPPiPS0_S1_S0_E8max_supp];
	mov.b32 	%r151, 1;
	mov.b32 	%r181, 0;
	ld.shared.u32 	%r182, [_ZZ6sw_GPUPPcS0_PPPiPS0_S1_S0_E8max_supp+4];
$L__BB0_27:
	shl.b32 	%r135, %r151, 3;
	add.s32 	%r33, %r130, %r135;
	ld.shared.u32 	%r34, [%r33];
	setp.le.s32 	%p24, %r34, %r152;
	@%p24 bra 	$L__BB0_29;
	ld.shared.u32 	%r182, [%r33+4];
	mov.u32 	%r152, %r34;
	mov.u32 	%r181, %r151;
$L__BB0_29:
	ld.shared.u32 	%r39, [%r33+8];
	setp.le.s32 	%p25, %r39, %r152;
	@%p25 bra 	$L__BB0_31;
	add.s32 	%r181, %r151, 1;
	ld.shared.u32 	%r182, [%r33+12];
	mov.u32 	%r152, %r39;
$L__BB0_31:
	ld.shared.u32 	%r45, [%r33+16];
	setp.le.s32 	%p26, %r45, %r152;
	@%p26 bra 	$L__BB0_33;
	add.s32 	%r181, %r151, 2;
	ld.shared.u32 	%r182, [%r33+20];
	mov.u32 	%r152, %r45;
$L__BB0_33:
	add.s32 	%r51, %r151, 3;
	setp.eq.s32 	%p27, %r51, 512;
	@%p27 bra 	$L__BB0_37;
	ld.shared.u32 	%r52, [%r33+24];
	setp.le.s32 	%p28, %r52, %r152;
	@%p28 bra 	$L__BB0_36;
	ld.shared.u32 	%r182, [%r33+28];
	mov.u32 	%r152, %r52;
	mov.u32 	%r181, %r51;
$L__BB0_36:
	add.s32 	%r151, %r151, 4;
	bra.uni 	$L__BB0_27;
$L__BB0_37:
	mul.wide.u32 	%rd185, %r181, 8;
	add.s64 	%rd186, %rd1, %rd185;
	ld.global.u64 	%rd187, [%rd186];
	cvta.to.global.u64 	%rd188, %rd187;
	mul.wide.s32 	%rd189, %r182, 4;
	add.s64 	%rd190, %rd188, %rd189;
	ld.global.u32 	%r138, [%rd190];
	cvta.to.global.u64 	%rd191, %rd20;
	mul.wide.u32 	%rd192, %r1, 4;
	add.s64 	%rd193, %rd191, %rd192;
	st.global.u32 	[%rd193], %r138;
	cvta.to.global.u64 	%rd194, %rd21;
	mul.wide.u32 	%rd195, %r1, 8;
	add.s64 	%rd196, %rd194, %rd195;
	ld.global.u64 	%rd197, [%rd196];
	cvta.to.global.u64 	%rd16, %rd197;
	mov.b32 	%r164, 0;
$L__BB0_38:
	mul.wide.s32 	%rd198, %r181, 8;
	add.s64 	%rd199, %rd2, %rd198;
	ld.global.u64 	%rd200, [%rd199];
	cvta.to.global.u64 	%rd201, %rd200;
	cvt.s64.s32 	%rd202, %r182;
	add.s64 	%rd203, %rd201, %rd202;
	ld.global.u8 	%rs23, [%rd203];
	setp.gt.s16 	%p29, %rs23, 2;
	@%p29 bra 	$L__BB0_41;
	add.s16 	%rs24, %rs23, -1;
	setp.lt.u16 	%p32, %rs24, 2;
	@%p32 bra 	$L__BB0_44;
	setp.eq.s16 	%p33, %rs23, 0;
	@%p33 bra 	$L__BB0_103;
	bra.uni 	$L__BB0_46;
$L__BB0_41:
	setp.eq.s16 	%p30, %rs23, 3;
	@%p30 bra 	$L__BB0_45;
	setp.eq.s16 	%p31, %rs23, 4;
	@%p31 bra 	$L__BB0_43;
	bra.uni 	$L__BB0_46;
$L__BB0_43:
	add.s32 	%r182, %r182, -1;
	bra.uni 	$L__BB0_46;
$L__BB0_44:
	add.s32 	%r181, %r181, -1;
	add.s32 	%r182, %r182, -1;
	bra.uni 	$L__BB0_46;
$L__BB0_45:
	add.s32 	%r181, %r181, -1;
$L__BB0_46:
	cvt.u64.u32 	%rd204, %r164;
	add.s64 	%rd17, %rd16, %rd204;
	st.global.u8 	[%rd17], %rs23;
	mul.wide.s32 	%rd205, %r181, 8;
	add.s64 	%rd206, %rd2, %rd205;
	ld.global.u64 	%rd207, [%rd206];
	cvta.to.global.u64 	%rd208, %rd207;
	cvt.s64.s32 	%rd209, %r182;
	add.s64 	%rd210, %rd208, %rd209;
	ld.global.u8 	%rs25, [%rd210];
	setp.gt.s16 	%p34, %rs25, 2;
	@%p34 bra 	$L__BB0_49;
	add.s16 	%rs26, %rs25, -1;
	setp.lt.u16 	%p37, %rs26, 2;
	@%p37 bra 	$L__BB0_53;
	setp.eq.s16 	%p38, %rs25, 0;
	@%p38 bra 	$L__BB0_103;
	bra.uni 	$L__BB0_54;
$L__BB0_49:
	setp.eq.s16 	%p35, %rs25, 3;
	@%p35 bra 	$L__BB0_52;
	setp.ne.s16 	%p36, %rs25, 4;
	@%p36 bra 	$L__BB0_54;
	add.s32 	%r182, %r182, -1;
	bra.uni 	$L__BB0_54;
$L__BB0_52:
	add.s32 	%r181, %r181, -1;
	bra.uni 	$L__BB0_54;
$L__BB0_53:
	add.s32 	%r181, %r181, -1;
	add.s32 	%r182, %r182, -1;
$L__BB0_54:
	st.global.u8 	[%rd17+1], %rs25;
	mul.wide.s32 	%rd211, %r181, 8;
	add.s64 	%rd212, %rd2, %rd211;
	ld.global.u64 	%rd213, [%rd212];
	cvta.to.global.u64 	%rd214, %rd213;
	cvt.s64.s32 	%rd215, %r182;
	add.s64 	%rd216, %rd214, %rd215;
	ld.global.u8 	%rs27, [%rd216];
	setp.gt.s16 	%p39, %rs27, 2;
	@%p39 bra 	$L__BB0_57;
	add.s16 	%rs28, %rs27, -1;
	setp.lt.u16 	%p42, %rs28, 2;
	@%p42 bra 	$L__BB0_61;
	setp.eq.s16 	%p43, %rs27, 0;
	@%p43 bra 	$L__BB0_103;
	bra.uni 	$L__BB0_62;
$L__BB0_57:
	setp.eq.s16 	%p40, %rs27, 3;
	@%p40 bra 	$L__BB0_60;
	setp.ne.s16 	%p41, %rs27, 4;
	@%p41 bra 	$L__BB0_62;
	add.s32 	%r182, %r182, -1;
	bra.uni 	$L__BB0_62;
$L__BB0_60:
	add.s32 	%r181, %r181, -1;
	bra.uni 	$L__BB0_62;
$L__BB0_61:
	add.s32 	%r181, %r181, -1;
	add.s32 	%r182, %r182, -1;
$L__BB0_62:
	st.global.u8 	[%rd17+2], %rs27;
	mul.wide.s32 	%rd217, %r181, 8;
	add.s64 	%rd218, %rd2, %rd217;
	ld.global.u64 	%rd219, [%rd218];
	cvta.to.global.u64 	%rd220, %rd219;
	cvt.s64.s32 	%rd221, %r182;
	add.s64 	%rd222, %rd220, %rd221;
	ld.global.u8 	%rs29, [%rd222];
	setp.gt.s16 	%p44, %rs29, 2;
	@%p44 bra 	$L__BB0_65;
	add.s16 	%rs30, %rs29, -1;
	setp.lt.u16 	%p47, %rs30, 2;
	@%p47 bra 	$L__BB0_69;
	setp.eq.s16 	%p48, %rs29, 0;
	@%p48 bra 	$L__BB0_103;
	bra.uni 	$L__BB0_70;
$L__BB0_65:
	setp.eq.s16 	%p45, %rs29, 3;
	@%p45 bra 	$L__BB0_68;
	setp.ne.s16 	%p46, %rs29, 4;
	@%p46 bra 	$L__BB0_70;
	add.s32 	%r182, %r182, -1;
	bra.uni 	$L__BB0_70;
$L__BB0_68:
	add.s32 	%r181, %r181, -1;
	bra.uni 	$L__BB0_70;
$L__BB0_69:
	add.s32 	%r181, %r181, -1;
	add.s32 	%r182, %r182, -1;
$L__BB0_70:
	st.global.u8 	[%rd17+3], %rs29;
	mul.wide.s32 	%rd223, %r181, 8;
	add.s64 	%rd224, %rd2, %rd223;
	ld.global.u64 	%rd225, [%rd224];
	cvta.to.global.u64 	%rd226, %rd225;
	cvt.s64.s32 	%rd227, %r182;
	add.s64 	%rd228, %rd226, %rd227;
	ld.global.u8 	%rs31, [%rd228];
	setp.gt.s16 	%p49, %rs31, 2;
	@%p49 bra 	$L__BB0_73;
	add.s16 	%rs32, %rs31, -1;
	setp.lt.u16 	%p52, %rs32, 2;
	@%p52 bra 	$L__BB0_77;
	setp.eq.s16 	%p53, %rs31, 0;
	@%p53 bra 	$L__BB0_103;
	bra.uni 	$L__BB0_78;
$L__BB0_73:
	setp.eq.s16 	%p50, %rs31, 3;
	@%p50 bra 	$L__BB0_76;
	setp.ne.s16 	%p51, %rs31, 4;
	@%p51 bra 	$L__BB0_78;
	add.s32 	%r182, %r182, -1;
	bra.uni 	$L__BB0_78;
$L__BB0_76:
	add.s32 	%r181, %r181, -1;
	bra.uni 	$L__BB0_78;
$L__BB0_77:
	add.s32 	%r181, %r181, -1;
	add.s32 	%r182, %r182, -1;
$L__BB0_78:
	st.global.u8 	[%rd17+4], %rs31;
	mul.wide.s32 	%rd229, %r181, 8;
	add.s64 	%rd230, %rd2, %rd229;
	ld.global.u64 	%rd231, [%rd230];
	cvta.to.global.u64 	%rd232, %rd231;
	cvt.s64.s32 	%rd233, %r182;
	add.s64 	%rd234, %rd232, %rd233;
	ld.global.u8 	%rs33, [%rd234];
	setp.gt.s16 	%p54, %rs33, 2;
	@%p54 bra 	$L__BB0_81;
	add.s16 	%rs34, %rs33, -1;
	setp.lt.u16 	%p57, %rs34, 2;
	@%p57 bra 	$L__BB0_85;
	setp.eq.s16 	%p58, %rs33, 0;
	@%p58 bra 	$L__BB0_103;
	bra.uni 	$L__BB0_86;
$L__BB0_81:
	setp.eq.s16 	%p55, %rs33, 3;
	@%p55 bra 	$L__BB0_84;
	setp.ne.s16 	%p56, %rs33, 4;
	@%p56 bra 	$L__BB0_86;
	add.s32 	%r182, %r182, -1;
	bra.uni 	$L__BB0_86;
$L__BB0_84:
	add.s32 	%r181, %r181, -1;
	bra.uni 	$L__BB0_86;
$L__BB0_85:
	add.s32 	%r181, %r181, -1;
	add.s32 	%r182, %r182, -1;
$L__BB0_86:
	st.global.u8 	[%rd17+5], %rs33;
	mul.wide.s32 	%rd235, %r181, 8;
	add.s64 	%rd236, %rd2, %rd235;
	ld.global.u64 	%rd237, [%rd236];
	cvta.to.global.u64 	%rd238, %rd237;
	cvt.s64.s32 	%rd239, %r182;
	add.s64 	%rd240, %rd238, %rd239;
	ld.global.u8 	%rs35, [%rd240];
	setp.gt.s16 	%p59, %rs35, 2;
	@%p59 bra 	$L__BB0_89;
	add.s16 	%rs36, %rs35, -1;
	setp.lt.u16 	%p62, %rs36, 2;
	@%p62 bra 	$L__BB0_93;
	setp.eq.s16 	%p63, %rs35, 0;
	@%p63 bra 	$L__BB0_103;
	bra.uni 	$L__BB0_94;
$L__BB0_89:
	setp.eq.s16 	%p60, %rs35, 3;
	@%p60 bra 	$L__BB0_92;
	setp.ne.s16 	%p61, %rs35, 4;
	@%p61 bra 	$L__BB0_94;
	add.s32 	%r182, %r182, -1;
	bra.uni 	$L__BB0_94;
$L__BB0_92:
	add.s32 	%r181, %r181, -1;
	bra.uni 	$L__BB0_94;
$L__BB0_93:
	add.s32 	%r181, %r181, -1;
	add.s32 	%r182, %r182, -1;
$L__BB0_94:
	st.global.u8 	[%rd17+6], %rs35;
	mul.wide.s32 	%rd241, %r181, 8;
	add.s64 	%rd242, %rd2, %rd241;
	ld.global.u64 	%rd243, [%rd242];
	cvta.to.global.u64 	%rd244, %rd243;
	cvt.s64.s32 	%rd245, %r182;
	add.s64 	%rd246, %rd244, %rd245;
	ld.global.u8 	%rs37, [%rd246];
	setp.gt.s16 	%p64, %rs37, 2;
	@%p64 bra 	$L__BB0_97;
	add.s16 	%rs38, %rs37, -1;
	setp.lt.u16 	%p67, %rs38, 2;
	@%p67 bra 	$L__BB0_101;
	setp.eq.s16 	%p68, %rs37, 0;
	@%p68 bra 	$L__BB0_103;
	bra.uni 	$L__BB0_102;
$L__BB0_97:
	setp.eq.s16 	%p65, %rs37, 3;
	@%p65 bra 	$L__BB0_100;
	setp.ne.s16 	%p66, %rs37, 4;
	@%p66 bra 	$L__BB0_102;
	add.s32 	%r182, %r182, -1;
	bra.uni 	$L__BB0_102;
$L__BB0_100:
	add.s32 	%r181, %r181, -1;
	bra.uni 	$L__BB0_102;
$L__BB0_101:
	add.s32 	%r181, %r181, -1;
	add.s32 	%r182, %r182, -1;
$L__BB0_102:
	st.global.u8 	[%rd17+7], %rs37;
	add.s32 	%r164, %r164, 8;
	setp.ne.s32 	%p69, %r164, 1024;
	@%p69 bra 	$L__BB0_38;
$L__BB0_103:
	ret;

}


// ===== COMPILED SASS (sm_100) =====

	.target	sm_100

	.elftype	@"ET_EXEC"


//--------------------- .note.nv.tkinfo           --------------------------
	.section	.note.nv.tkinfo,"",@"SHT_NOTE"
	.sectionflags	@"SHF_NOTE_NV_TKINFO"
	.tkinfo
        /*0018*/ 	.word	0x00000002
        /*0030*/ 	.string	""
        /*0030*/ 	.string	"ptxas"
        /*0030*/ 	.string	"Cuda compilation tools, release 13.0, V13.0.88"
        /*0030*/ 	.string	"Build cuda_13.0.r13.0/compiler.36424714_0"
        /*0030*/ 	.string	"-arch sm_100 -m 64 "



//--------------------- .note.nv.cuinfo           --------------------------
	.section	.note.nv.cuinfo,"",@"SHT_NOTE"
	.sectionflags	@"SHF_NOTE_NV_CUINFO"
        /*0018*/ 	.short	0x0002
        /*001a*/ 	.short	0x0064
        /*001c*/ 	.short	0x0082
	.zero		2


//--------------------- .nv.info                  --------------------------
	.section	.nv.info,"",@"SHT_CUDA_INFO"
	.align	4


	//----- nvinfo : EIATTR_REGCOUNT
	.align		4
        /*0000*/ 	.byte	0x04, 0x2f
        /*0002*/ 	.short	(.L_1 - .L_0)
	.align		4
.L_0:
        /*0004*/ 	.word	index@(_Z6sw_GPUPPcS0_PPPiPS0_S1_S0_)
        /*0008*/ 	.word	0x00000020


	//----- nvinfo : EIATTR_FRAME_SIZE
	.align		4
.L_1:
        /*000c*/ 	.byte	0x04, 0x11
        /*000e*/ 	.short	(.L_3 - .L_2)
	.align		4
.L_2:
        /*0010*/ 	.word	index@(_Z6sw_GPUPPcS0_PPPiPS0_S1_S0_)
        /*0014*/ 	.word	0x00000000


	//----- nvinfo : EIATTR_MIN_STACK_SIZE
	.align		4
.L_3:
        /*0018*/ 	.byte	0x04, 0x12
        /*001a*/ 	.short	(.L_5 - .L_4)
	.align		4
.L_4:
        /*001c*/ 	.word	index@(_Z6sw_GPUPPcS0_PPPiPS0_S1_S0_)
        /*0020*/ 	.word	0x00000000
.L_5:


//--------------------- .nv.compat                --------------------------
	.section	.nv.compat,"",@"SHT_CUDA_COMPAT_INFO"
	.align	4
        /*0000*/ 	.byte	0x02, 0x09, 0x00, 0x00, 0x02, 0x02, 0x01, 0x00, 0x02, 0x05, 0x05, 0x00, 0x03, 0x07, 0x01, 0x01
        /*0010*/ 	.byte	0x02, 0x03, 0x00, 0x00, 0x02, 0x06, 0x01, 0x00, 0x04, 0x0b, 0x08, 0x00, 0x09, 0x00, 0x00, 0x00
        /*0020*/ 	.byte	0x00, 0x00, 0x00, 0x00


//--------------------- .nv.info._Z6sw_GPUPPcS0_PPPiPS0_S1_S0_ --------------------------
	.section	.nv.info._Z6sw_GPUPPcS0_PPPiPS0_S1_S0_,"",@"SHT_CUDA_INFO"
	.sectionflags	@""
	.align	4


	//----- nvinfo : EIATTR_CUDA_API_VERSION
	.align		4
        /*0000*/ 	.byte	0x04, 0x37
        /*0002*/ 	.short	(.L_7 - .L_6)
.L_6:
        /*0004*/ 	.word	0x00000082


	//----- nvinfo : EIATTR_KPARAM_INFO
	.align		4
.L_7:
        /*0008*/ 	.byte	0x04, 0x17
        /*000a*/ 	.short	(.L_9 - .L_8)
.L_8:
        /*000c*/ 	.word	0x00000000
        /*0010*/ 	.short	0x0005
        /*0012*/ 	.short	0x0028
        /*0014*/ 	.byte	0x00, 0xf5, 0x21, 0x00


	//----- nvinfo : EIATTR_KPARAM_INFO
	.align		4
.L_9:
        /*0018*/ 	.byte	0x04, 0x17
        /*001a*/ 	.short	(.L_11 - .L_10)
.L_10:
        /*001c*/ 	.word	0x00000000
        /*0020*/ 	.short	0x0004
        /*0022*/ 	.short	0x0020
        /*0024*/ 	.byte	0x00, 0xf5, 0x21, 0x00


	//----- nvinfo : EIATTR_KPARAM_INFO
	.align		4
.L_11:
        /*0028*/ 	.byte	0x04, 0x17
        /*002a*/ 	.short	(.L_13 - .L_12)
.L_12:
        /*002c*/ 	.word	0x00000000
        /*0030*/ 	.short	0x0003
        /*0032*/ 	.short	0x0018
        /*0034*/ 	.byte	0x00, 0xf5, 0x21, 0x00


	//----- nvinfo : EIATTR_KPARAM_INFO
	.align		4
.L_13:
        /*0038*/ 	.byte	0x04, 0x17
        /*003a*/ 	.short	(.L_15 - .L_14)
.L_14:
        /*003c*/ 	.word	0x00000000
        /*0040*/ 	.short	0x0002
        /*0042*/ 	.short	0x0010
        /*0044*/ 	.byte	0x00, 0xf5, 0x21, 0x00


	//----- nvinfo : EIATTR_KPARAM_INFO
	.align		4
.L_15:
        /*0048*/ 	.byte	0x04, 0x17
        /*004a*/ 	.short	(.L_17 - .L_16)
.L_16:
        /*004c*/ 	.word	0x00000000
        /*0050*/ 	.short	0x0001
        /*0052*/ 	.short	0x0008
        /*0054*/ 	.byte	0x00, 0xf5, 0x21, 0x00


	//----- nvinfo : EIATTR_KPARAM_INFO
	.align		4
.L_17:
        /*0058*/ 	.byte	0x04, 0x17
        /*005a*/ 	.short	(.L_19 - .L_18)
.L_18:
        /*005c*/ 	.word	0x00000000
        /*0060*/ 	.short	0x0000
        /*0062*/ 	.short	0x0000
        /*0064*/ 	.byte	0x00, 0xf5, 0x21, 0x00


	//----- nvinfo : EIATTR_SPARSE_MMA_MASK
	.align		4
.L_19:
        /*0068*/ 	.byte	0x03, 0x50
        /*006a*/ 	.short	0x0000


	//----- nvinfo : EIATTR_MAXREG_COUNT
	.align		4
        /*006c*/ 	.byte	0x03, 0x1b
        /*006e*/ 	.short	0x00ff


	//----- nvinfo : EIATTR_NUM_BARRIERS
	.align		4
        /*0070*/ 	.byte	0x02, 0x4c
        /*0072*/ 	.byte	0x01
	.zero		1


	//----- nvinfo : EIATTR_MERCURY_ISA_VERSION
	.align		4
        /*0074*/ 	.byte	0x03, 0x5f
        /*0076*/ 	.short	0x0101


	//----- nvinfo : EIATTR_VRC_CTA_INIT_COUNT
	.align		4
        /*0078*/ 	.byte	0x02, 0x4a
	.zero		1
	.zero		1


	//----- nvinfo : EIATTR_EXIT_INSTR_OFFSETS
	.align		4
        /*007c*/ 	.byte	0x04, 0x1c
        /*007e*/ 	.short	(.L_21 - .L_20)


	//   ....[0]....
.L_20:
        /*0080*/ 	.word	0x00001160


	//   ....[1]....
        /*0084*/ 	.word	0x000014e0


	//   ....[2]....
        /*0088*/ 	.word	0x00001690


	//   ....[3]....
        /*008c*/ 	.word	0x00001820


	//   ....[4]....
        /*0090*/ 	.word	0x000019b0


	//   ....[5]....
        /*0094*/ 	.word	0x00001b40


	//   ....[6]....
        /*0098*/ 	.word	0x00001cd0


	//   ....[7]....
        /*009c*/ 	.word	0x00001e60


	//   ....[8]....
        /*00a0*/ 	.word	0x00001ff0


	//   ....[9]....
        /*00a4*/ 	.word	0x000020f0


	//----- nvinfo : EIATTR_CRS_STACK_SIZE
	.align		4
.L_21:
        /*00a8*/ 	.byte	0x04, 0x1e
        /*00aa*/ 	.short	(.L_23 - .L_22)
.L_22:
        /*00ac*/ 	.word	0x00000000


	//----- nvinfo : EIATTR_CBANK_PARAM_SIZE
	.align		4
.L_23:
        /*00b0*/ 	.byte	0x03, 0x19
        /*00b2*/ 	.short	0x0030


	//----- nvinfo : EIATTR_PARAM_CBANK
	.align		4
        /*00b4*/ 	.byte	0x04, 0x0a
        /*00b6*/ 	.short	(.L_25 - .L_24)
	.align		4
.L_24:
        /*00b8*/ 	.word	index@(.nv.constant0._Z6sw_GPUPPcS0_PPPiPS0_S1_S0_)
        /*00bc*/ 	.short	0x0380
        /*00be*/ 	.short	0x0030


	//----- nvinfo : EIATTR_SW_WAR
	.align		4
.L_25:
        /*00c0*/ 	.byte	0x04, 0x36
        /*00c2*/ 	.short	(.L_27 - .L_26)
.L_26:
        /*00c4*/ 	.word	0x00000008
.L_27:


//--------------------- .nv.callgraph             --------------------------
	.section	.nv.callgraph,"",@"SHT_CUDA_CALLGRAPH"
	.align	4
	.sectionentsize	8
	.align		4
        /*0000*/ 	.word	0x00000000
	.align		4
        /*0004*/ 	.word	0xffffffff
	.align		4
        /*0008*/ 	.word	0x00000000
	.align		4
        /*000c*/ 	.word	0xfffffffe
	.align		4
        /*0010*/ 	.word	0x00000000
	.align		4
        /*0014*/ 	.word	0xfffffffd
	.align		4
        /*0018*/ 	.word	0x00000000
	.align		4
        /*001c*/ 	.word	0xfffffffc


//--------------------- .text._Z6sw_GPUPPcS0_PPPiPS0_S1_S0_ --------------------------
	.section	.text._Z6sw_GPUPPcS0_PPPiPS0_S1_S0_,"ax",@progbits
	.align	128
        .global         _Z6sw_GPUPPcS0_PPPiPS0_S1_S0_
        .type           _Z6sw_GPUPPcS0_PPPiPS0_S1_S0_,@function
        .size           _Z6sw_GPUPPcS0_PPPiPS0_S1_S0_,(.L_x_49 - _Z6sw_GPUPPcS0_PPPiPS0_S1_S0_)
        .other          _Z6sw_GPUPPcS0_PPPiPS0_S1_S0_,@"STO_CUDA_ENTRY STV_DEFAULT"
_Z6sw_GPUPPcS0_PPPiPS0_S1_S0_:
.text._Z6sw_GPUPPcS0_PPPiPS0_S1_S0_:
[----:B------:R-:W-:Y:S01]  /*0000*/  LDC R1, c[0x0][0x37c] ;  /* 0x0000df00ff017b82 */ /* 0x000fe20000000800 */
[----:B------:R-:W0:Y:S07]  /*0010*/  S2R R0, SR_CTAID.X ;  /* 0x0000000000007919 */ /* 0x000e2e0000002500 */
[----:B------:R-:W0:Y:S01]  /*0020*/  LDC.64 R2, c[0x0][0x390] ;  /* 0x0000e400ff027b82 */ /* 0x000e220000000a00 */
[----:B------:R-:W1:Y:S07]  /*0030*/  LDCU.64 UR6, c[0x0][0x358] ;  /* 0x00006b00ff0677ac */ /* 0x000e6e0008000a00 */
[----:B------:R-:W2:Y:S01]  /*0040*/  LDC.64 R4, c[0x0][0x398] ;  /* 0x0000e600ff047b82 */ /* 0x000ea20000000a00 */
[----:B0-----:R-:W-:-:S04]  /*0050*/  IMAD.WIDE.U32 R2, R0, 0x8, R2 ;  /* 0x0000000800027825 */ /* 0x001fc800078e0002 */
[----:B--2---:R-:W-:Y:S02]  /*0060*/  IMAD.WIDE.U32 R4, R0, 0x8, R4 ;  /* 0x0000000800047825 */ /* 0x004fe400078e0004 */
[----:B-1----:R-:W2:Y:S04]  /*0070*/  LDG.E.64 R2, desc[UR6][R2.64] ;  /* 0x0000000602027981 */ /* 0x002ea8000c1e1b00 */
[----:B------:R-:W3:Y:S01]  /*0080*/  LDG.E.64 R4, desc[UR6][R4.64] ;  /* 0x0000000604047981 */ /* 0x000ee2000c1e1b00 */
[----:B------:R-:W-:Y:S01]  /*0090*/  UMOV UR4, URZ ;  /* 0x000000ff00047c82 */ /* 0x000fe20008000000 */
[----:B------:R-:W0:Y:S01]  /*00a0*/  S2R R15, SR_TID.X ;  /* 0x00000000000f7919 */ /* 0x000e220000002100 */
[----:B--2---:R-:W-:Y:S02]  /*00b0*/  IADD3 R6, P0, PT, R2, 0x40, RZ ;  /* 0x0000004002067810 */ /* 0x004fe40007f1e0ff */
[----:B---3--:R-:W-:-:S03]  /*00c0*/  IADD3 R14, P1, PT, R4, 0x40, RZ ;  /* 0x00000040040e7810 */ /* 0x008fc60007f3e0ff */
[----:B------:R-:W-:Y:S02]  /*00d0*/  IMAD.X R7, RZ, RZ, R3, P0 ;  /* 0x000000ffff077224 */ /* 0x000fe400000e0603 */
[----:B0-----:R-:W-:-:S08]  /*00e0*/  IMAD.X R19, RZ, RZ, R5, P1 ;  /* 0x000000ffff137224 */ /* 0x001fd000008e0605 */
.L_x_0:
[----:B------:R-:W2:Y:S02]  /*00f0*/  LDG.E.64 R8, desc[UR6][R6.64+-0x40] ;  /* 0xffffc00606087981 */ /* 0x000ea4000c1e1b00 */
[----:B--2---:R-:W-:-:S04]  /*0100*/  IMAD.WIDE.U32 R10, R15, 0x4, R8 ;  /* 0x000000040f0a7825 */ /* 0x004fc800078e0008 */
[----:B------:R-:W-:Y:S01]  /*0110*/  IMAD.MOV.U32 R8, RZ, RZ, R14 ;  /* 0x000000ffff087224 */ /* 0x000fe200078e000e */
[----:B------:R0:W-:Y:S01]  /*0120*/  STG.E desc[UR6][R10.64], RZ ;  /* 0x000000ff0a007986 */ /* 0x0001e2000c101906 */
[----:B------:R-:W-:-:S05]  /*0130*/  IMAD.MOV.U32 R9, RZ, RZ, R19 ;  /* 0x000000ffff097224 */ /* 0x000fca00078e0013 */
[----:B-1----:R-:W2:Y:S02]  /*0140*/  LDG.E.64 R12, desc[UR6][R8.64+-0x40] ;  /* 0xffffc006080c7981 */ /* 0x002ea4000c1e1b00 */
[----:B--2---:R-:W-:-:S05]  /*0150*/  IADD3 R18, P0, PT, R12, R15, RZ ;  /* 0x0000000f0c127210 */ /* 0x004fca0007f1e0ff */
[----:B------:R-:W-:-:S05]  /*0160*/  IMAD.X R19, RZ, RZ, R13, P0 ;  /* 0x000000ffff137224 */ /* 0x000fca00000e060d */
[----:B------:R1:W-:Y:S04]  /*0170*/  STG.E.U8 desc[UR6][R18.64], RZ ;  /* 0x000000ff12007986 */ /* 0x0003e8000c101106 */
[----:B------:R-:W2:Y:S02]  /*0180*/  LDG.E.64 R12, desc[UR6][R6.64+-0x38] ;  /* 0xffffc806060c7981 */ /* 0x000ea4000c1e1b00 */
[----:B--2---:R-:W-:-:S05]  /*0190*/  IMAD.WIDE.U32 R12, R15, 0x4, R12 ;  /* 0x000000040f0c7825 */ /* 0x004fca00078e000c */
[----:B------:R2:W-:Y:S04]  /*01a0*/  STG.E desc[UR6][R12.64], RZ ;  /* 0x000000ff0c007986 */ /* 0x0005e8000c101906 */
[----:B------:R-:W3:Y:S02]  /*01b0*/  LDG.E.64 R16, desc[UR6][R8.64+-0x38] ;  /* 0xffffc80608107981 */ /* 0x000ee4000c1e1b00 */
[----:B---3--:R-:W-:-:S05]  /*01c0*/  IADD3 R20, P0, PT, R16, R15, RZ ;  /* 0x0000000f10147210 */ /* 0x008fca0007f1e0ff */
[----:B------:R-:W-:-:S05]  /*01d0*/  IMAD.X R21, RZ, RZ, R17, P0 ;  /* 0x000000ffff157224 */ /* 0x000fca00000e0611 */
[----:B------:R3:W-:Y:S04]  /*01e0*/  STG.E.U8 desc[UR6][R20.64], RZ ;  /* 0x000000ff14007986 */ /* 0x0007e8000c101106 */
[----:B0-----:R-:W4:Y:S02]  /*01f0*/  LDG.E.64 R10, desc[UR6][R6.64+-0x30] ;  /* 0xffffd006060a7981 */ /* 0x001f24000c1e1b00 */
[----:B----4-:R-:W-:-:S05]  /*0200*/  IMAD.WIDE.U32 R10, R15, 0x4, R10 ;  /* 0x000000040f0a7825 */ /* 0x010fca00078e000a */
[----:B------:R0:W-:Y:S04]  /*0210*/  STG.E desc[UR6][R10.64], RZ ;  /* 0x000000ff0a007986 */ /* 0x0001e8000c101906 */
[----:B------:R-:W1:Y:S02]  /*0220*/  LDG.E.64 R16, desc[UR6][R8.64+-0x30] ;  /* 0xffffd00608107981 */ /* 0x000e64000c1e1b00 */
[----:B-1----:R-:W-:-:S05]  /*0230*/  IADD3 R18, P0, PT, R16, R15, RZ ;  /* 0x0000000f10127210 */ /* 0x002fca0007f1e0ff */
[----:B------:R-:W-:-:S05]  /*0240*/  IMAD.X R19, RZ, RZ, R17, P0 ;  /* 0x000000ffff137224 */ /* 0x000fca00000e0611 */
[----:B------:R1:W-:Y:S04]  /*0250*/  STG.E.U8 desc[UR6][R18.64], RZ ;  /* 0x000000ff12007986 */ /* 0x0003e8000c101106 */
[----:B--2---:R-:W2:Y:S02]  /*0260*/  LDG.E.64 R12, desc[UR6][R6.64+-0x28] ;  /* 0xffffd806060c7981 */ /* 0x004ea4000c1e1b00 */
        /* <DEDUP_REMOVED lines=10> */
[----:B-1----:R-:W-:-:S04]  /*0310*/  IADD3 R18, P0, PT, R16, R15, RZ ;  /* 0x0000000f10127210 */ /* 0x002fc80007f1e0ff */
[----:B------:R-:W-:-:S05]  /*0320*/  IADD3.X R19, PT, PT, RZ, R17, RZ, P0, !PT ;  /* 0x00000011ff137210 */ /* 0x000fca00007fe4ff */
        /* <DEDUP_REMOVED lines=63> */
[----:B------:R-:W-:Y:S04]  /*0720*/  STG.E.U8 desc[UR6][R20.64], RZ ;  /* 0x000000ff14007986 */ /* 0x000fe8000c101106 */
[----:B0-----:R-:W3:Y:S02]  /*0730*/  LDG.E.64 R10, desc[UR6][R6.64+0x30] ;  /* 0x00003006060a7981 */ /* 0x001ee4000c1e1b00 */
[----:B---3--:R-:W-:-:S05]  /*0740*/  IMAD.WIDE.U32 R10, R15, 0x4, R10 ;  /* 0x000000040f0a7825 */ /* 0x008fca00078e000a */
[----:B------:R-:W-:Y:S04]  /*0750*/  STG.E desc[UR6][R10.64], RZ ;  /* 0x000000ff0a007986 */ /* 0x000fe8000c101906 */
[----:B------:R-:W1:Y:S02]  /*0760*/  LDG.E.64 R16, desc[UR6][R8.64+0x30] ;  /* 0x0000300608107981 */ /* 0x000e64000c1e1b00 */
[----:B-1----:R-:W-:-:S05]  /*0770*/  IADD3 R18, P0, PT, R16, R15, RZ ;  /* 0x0000000f10127210 */ /* 0x002fca0007f1e0ff */
[----:B------:R-:W-:-:S05]  /*0780*/  IMAD.X R19, RZ, RZ, R17, P0 ;  /* 0x000000ffff137224 */ /* 0x000fca00000e0611 */
[----:B------:R0:W-:Y:S04]  /*0790*/  STG.E.U8 desc[UR6][R18.64], RZ ;  /* 0x000000ff12007986 */ /* 0x0001e8000c101106 */
[----:B--2---:R-:W2:Y:S02]  /*07a0*/  LDG.E.64 R12, desc[UR6][R6.64+0x38] ;  /* 0x00003806060c7981 */ /* 0x004ea4000c1e1b00 */
[----:B--2---:R-:W-:-:S05]  /*07b0*/  IMAD.WIDE.U32 R12, R15, 0x4, R12 ;  /* 0x000000040f0c7825 */ /* 0x004fca00078e000c */
[----:B------:R1:W-:Y:S04]  /*07c0*/  STG.E desc[UR6][R12.64], RZ ;  /* 0x000000ff0c007986 */ /* 0x0003e8000c101906 */
[----:B------:R-:W2:Y:S01]  /*07d0*/  LDG.E.64 R16, desc[UR6][R8.64+0x38] ;  /* 0x0000380608107981 */ /* 0x000ea2000c1e1b00 */
[----:B------:R-:W-:Y:S01]  /*07e0*/  UIADD3 UR4, UPT, UPT, UR4, 0x10, URZ ;  /* 0x0000001004047890 */ /* 0x000fe2000fffe0ff */
[----:B------:R-:W-:-:S03]  /*07f0*/  IADD3 R14, P1, PT, R8, 0x80, RZ ;  /* 0x00000080080e7810 */ /* 0x000fc60007f3e0ff */
[----:B------:R-:W-:Y:S02]  /*0800*/  UISETP.NE.AND UP0, UPT, UR4, 0x200, UPT ;  /* 0x000002000400788c */ /* 0x000fe4000bf05270 */
[----:B0-----:R-:W-:Y:S01]  /*0810*/  IMAD.X R19, RZ, RZ, R9, P1 ;  /* 0x000000ffff137224 */ /* 0x001fe200008e0609 */
[----:B--2---:R-:W-:-:S05]  /*0820*/  IADD3 R16, P0, PT, R16, R15, RZ ;  /* 0x0000000f10107210 */ /* 0x004fca0007f1e0ff */
[----:B------:R-:W-:Y:S01]  /*0830*/  IMAD.X R17, RZ, RZ, R17, P0 ;  /* 0x000000ffff117224 */ /* 0x000fe200000e0611 */
[----:B------:R-:W-:-:S04]  /*0840*/  IADD3 R6, P0, PT, R6, 0x80, RZ ;  /* 0x0000008006067810 */ /* 0x000fc80007f1e0ff */
[----:B------:R1:W-:Y:S01]  /*0850*/  STG.E.U8 desc[UR6][R16.64], RZ ;  /* 0x000000ff10007986 */ /* 0x0003e2000c101106 */
[----:B------:R-:W-:Y:S01]  /*0860*/  IMAD.X R7, RZ, RZ, R7, P0 ;  /* 0x000000ffff077224 */ /* 0x000fe200000e0607 */
[----:B------:R-:W-:Y:S07]  /*0870*/  BRA.U UP0, `(.L_x_0) ;  /* 0xfffffff9001c7547 */ /* 0x000fee000b83ffff */
[C---:B------:R-:W-:Y:S01]  /*0880*/  ISETP.NE.AND P0, PT, R15.reuse, 0x1ff, PT ;  /* 0x000001ff0f00780c */ /* 0x040fe20003f05270 */
[----:B------:R-:W0:Y:S08]  /*0890*/  LDC.64 R10, c[0x0][0x380] ;  /* 0x0000e000ff0a7b82 */ /* 0x000e300000000a00 */
[----:B-1----:R-:W1:Y:S04]  /*08a0*/  LDC.64 R12, c[0x0][0x388] ;  /* 0x0000e200ff0c7b82 */ /* 0x002e680000000a00 */
[----:B------:R-:W2:Y:S04]  /*08b0*/  @!P0 LDG.E.64 R16, desc[UR6][R2.64+0x1000] ;  /* 0x0010000602108981 */ /* 0x000ea8000c1e1b00 */
[----:B--2---:R2:W-:Y:S04]  /*08c0*/  @!P0 STG.E desc[UR6][R16.64+0x800], RZ ;  /* 0x000800ff10008986 */ /* 0x0045e8000c101906 */
[----:B------:R-:W3:Y:S01]  /*08d0*/  @!P0 LDG.E.64 R18, desc[UR6][R4.64+0x1000] ;  /* 0x0010000604128981 */ /* 0x000ee2000c1e1b00 */
[----:B------:R-:W-:Y:S01]  /*08e0*/  IMAD.MOV.U32 R14, RZ, RZ, 0x1 ;  /* 0x00000001ff0e7424 */ /* 0x000fe200078e00ff */
[----:B------:R-:W-:Y:S01]  /*08f0*/  UMOV UR4, 0x1 ;  /* 0x0000000100047882 */ /* 0x000fe20000000000 */
[----:B------:R-:W-:-:S04]  /*0900*/  IMAD.WIDE.U32 R6, R15, 0x8, R2 ;  /* 0x000000080f067825 */ /* 0x000fc800078e0002 */
[----:B------:R-:W-:-:S04]  /*0910*/  IMAD.WIDE.U32 R8, R15, 0x8, R4 ;  /* 0x000000080f087825 */ /* 0x000fc800078e0004 */
[----:B0-----:R-:W-:-:S04]  /*0920*/  IMAD.WIDE.U32 R10, R0, 0x8, R10 ;  /* 0x00000008000a7825 */ /* 0x001fc800078e000a */
[----:B-1----:R-:W-:Y:S01]  /*0930*/  IMAD.WIDE.U32 R12, R0, 0x8, R12 ;  /* 0x00000008000c7825 */ /* 0x002fe200078e000c */
[----:B---3--:R2:W-:Y:S06]  /*0940*/  @!P0 STG.E.U8 desc[UR6][R18.64+0x200], RZ ;  /* 0x000200ff12008986 */ /* 0x0085ec000c101106 */
.L_x_11:
[----:B------:R-:W-:Y:S01]  /*0950*/  ISETP.GT.AND P0, PT, R14, 0x200, PT ;  /* 0x000002000e00780c */ /* 0x000fe20003f04270 */
[----:B------:R-:W-:Y:S03]  /*0960*/  BSSY.RECONVERGENT B0, `(.L_x_1) ;  /* 0x000002d000007945 */ /* 0x000fe60003800200 */
[----:B------:R-:W-:-:S13]  /*0970*/  ISETP.GE.U32.OR P0, PT, R15, UR4, P0 ;  /* 0x000000040f007c0c */ /* 0x000fda0008706470 */
[----:B01----:R-:W-:Y:S05]  /*0980*/  @P0 BRA `(.L_x_2) ;  /* 0x0000000000a80947 */ /* 0x003fea0003800000 */
[----:B------:R-:W3:Y:S04]  /*0990*/  LDG.E.64 R22, desc[UR6][R10.64] ;  /* 0x000000060a167981 */ /* 0x000ee8000c1e1b00 */
[----:B------:R-:W4:Y:S04]  /*09a0*/  LDG.E.64 R20, desc[UR6][R12.64] ;  /* 0x000000060c147981 */ /* 0x000f28000c1e1b00 */
[----:B--2---:R-:W2:Y:S04]  /*09b0*/  LDG.E.64 R18, desc[UR6][R6.64] ;  /* 0x0000000606127981 */ /* 0x004ea8000c1e1b00 */
[----:B------:R-:W5:Y:S04]  /*09c0*/  LDG.E.64 R16, desc[UR6][R6.64+0x8] ;  /* 0x0000080606107981 */ /* 0x000f68000c1e1b00 */
[----:B------:R-:W5:Y:S01]  /*09d0*/  LDG.E.64 R26, desc[UR6][R8.64+0x8] ;  /* 0x00000806081a7981 */ /* 0x000f62000c1e1b00 */
[----:B---3--:R-:W-:-:S02]  /*09e0*/  IADD3 R24, P0, PT, R22, R15, RZ ;  /* 0x0000000f16187210 */ /* 0x008fc40007f1e0ff */
[----:B------:R-:W-:-:S03]  /*09f0*/  SHF.R.S32.HI R22, RZ, 0x1f, R14 ;  /* 0x0000001fff167819 */ /* 0x000fc6000001140e */
[----:B------:R-:W-:Y:S01]  /*0a00*/  IMAD.X R25, RZ, RZ, R23, P0 ;  /* 0x000000ffff197224 */ /* 0x000fe200000e0617 */
[----:B----4-:R-:W-:-:S04]  /*0a10*/  IADD3 R20, P0, PT, R14, R20, RZ ;  /* 0x000000140e147210 */ /* 0x010fc80007f1e0ff */
[----:B------:R-:W-:Y:S01]  /*0a20*/  IADD3.X R21, PT, PT, R21, R22, RZ, P0, !PT ;  /* 0x0000001615157210 */ /* 0x000fe200007fe4ff */
[----:B------:R-:W3:Y:S05]  /*0a30*/  LDG.E.U8 R24, desc[UR6][R24.64] ;  /* 0x0000000618187981 */ /* 0x000eea000c1e1100 */
[----:B------:R-:W3:Y:S01]  /*0a40*/  LDG.E.U8 R21, desc[UR6][R20.64+-0x1] ;  /* 0xffffff0614157981 */ /* 0x000ee2000c1e1100 */
[----:B--2---:R-:W-:-:S04]  /*0a50*/  IMAD.WIDE R18, R14, 0x4, R18 ;  /* 0x000000040e127825 */ /* 0x004fc800078e0212 */
[----:B-----5:R-:W-:Y:S01]  /*0a60*/  IMAD.WIDE R16, R14, 0x4, R16 ;  /* 0x000000040e107825 */ /* 0x020fe200078e0210 */
[----:B------:R-:W2:Y:S04]  /*0a70*/  LDG.E R23, desc[UR6][R18.64+-0x4] ;  /* 0xfffffc0612177981 */ /* 0x000ea8000c1e1900 */
[----:B------:R0:W4:Y:S04]  /*0a80*/  LDG.E R28, desc[UR6][R18.64] ;  /* 0x00000006121c7981 */ /* 0x000128000c1e1900 */
[----:B------:R-:W5:Y:S01]  /*0a90*/  LDG.E R16, desc[UR6][R16.64+-0x4] ;  /* 0xfffffc0610107981 */ /* 0x000f62000c1e1900 */
[----:B------:R-:W-:Y:S01]  /*0aa0*/  BSSY.RECONVERGENT B1, `(.L_x_3) ;  /* 0x0000013000017945 */ /* 0x000fe20003800200 */
[----:B0-----:R-:W-:-:S05]  /*0ab0*/  IADD3 R18, P2, PT, R26, R14, RZ ;  /* 0x0000000e1a127210 */ /* 0x001fca0007f5e0ff */
[----:B------:R-:W-:Y:S01]  /*0ac0*/  IMAD.X R19, R27, 0x1, R22, P2 ;  /* 0x000000011b137824 */ /* 0x000fe200010e0616 */
[----:B---3--:R-:W-:Y:S01]  /*0ad0*/  ISETP.NE.AND P3, PT, R24, R21, PT ;  /* 0x000000151800720c */ /* 0x008fe20003f65270 */
[----:B--2---:R-:W-:Y:S02]  /*0ae0*/  VIADD R29, R23, 0x1 ;  /* 0x00000001171d7836 */ /* 0x004fe40000000000 */
[----:B----4-:R-:W-:-:S10]  /*0af0*/  VIADD R28, R28, 0xfffffffe ;  /* 0xfffffffe1c1c7836 */ /* 0x010fd40000000000 */
[----:B------:R-:W-:Y:S02]  /*0b00*/  @P3 VIADD R29, R23, 0xffffffff ;  /* 0xffffffff171d3836 */ /* 0x000fe40000000000 */
[----:B-----5:R-:W-:-:S03]  /*0b10*/  VIADD R20, R16, 0xfffffffe ;  /* 0xfffffffe10147836 */ /* 0x020fc60000000000 */
[----:B------:R-:W-:-:S04]  /*0b20*/  VIMNMX R21, PT, PT, R28, R29, !PT ;  /* 0x0000001d1c157248 */ /* 0x000fc80007fe0100 */
[----:B------:R-:W-:-:S04]  /*0b30*/  VIMNMX.RELU R20, P0, P0, R20, R21, !PT ;  /* 0x0000001514147248 */ /* 0x000fc80007801100 */
[----:B------:R-:W-:-:S13]  /*0b40*/  ISETP.NE.AND P1, PT, R20, R29, PT ;  /* 0x0000001d1400720c */ /* 0x000fda0003f25270 */
[----:B------:R-:W-:-:S05]  /*0b50*/  @!P1 IMAD.MOV.U32 R16, RZ, RZ, 0x1 ;  /* 0x00000001ff109424 */ /* 0x000fca00078e00ff */
[----:B------:R-:W-:-:S04]  /*0b60*/  @!P1 SEL R16, R16, 0x2, !P3 ;  /* 0x0000000210109807 */ /* 0x000fc80005800000 */
[----:B------:R-:W-:Y:S01]  /*0b70*/  @!P1 PRMT R17, R16, 0x7610, R17 ;  /* 0x0000761010119816 */ /* 0x000fe20000000011 */
[----:B------:R-:W-:Y:S06]  /*0b80*/  @!P1 BRA `(.L_x_4) ;  /* 0x0000000000109947 */ /* 0x000fec0003800000 */
[----:B------:R-:W-:Y:S01]  /*0b90*/  ISETP.NE.AND P1, PT, R20, R28, PT ;  /* 0x0000001c1400720c */ /* 0x000fe20003f25270 */
[----:B------:R-:W-:-:S12]  /*0ba0*/  IMAD.MOV.U32 R17, RZ, RZ, 0x3 ;  /* 0x00000003ff117424 */ /* 0x000fd800078e00ff */
[----:B------:R-:W-:-:S04]  /*0bb0*/  @P1 SEL R16, RZ, 0x4, !P0 ;  /* 0x00000004ff101807 */ /* 0x000fc80004000000 */
[----:B------:R-:W-:-:S07]  /*0bc0*/  @P1 PRMT R17, R16, 0x7610, R17 ;  /* 0x0000761010111816 */ /* 0x000fce0000000011 */
.L_x_4:
[----:B------:R-:W-:Y:S05]  /*0bd0*/  BSYNC.RECONVERGENT B1 ;  /* 0x0000000000017941 */ /* 0x000fea0003800200 */
.L_x_3:
[----:B------:R0:W-:Y:S04]  /*0be0*/  STG.E.U8 desc[UR6][R18.64], R17 ;  /* 0x0000001112007986 */ /* 0x0001e8000c101106 */
[----:B0-----:R-:W2:Y:S02]  /*0bf0*/  LDG.E.64 R16, desc[UR6][R6.64+0x8] ;  /* 0x0000080606107981 */ /* 0x001ea4000c1e1b00 */
[C---:B--2---:R-:W-:Y:S01]  /*0c00*/  IMAD.WIDE R16, R14.reuse, 0x4, R16 ;  /* 0x000000040e107825 */ /* 0x044fe200078e0210 */
[----:B------:R-:W-:-:S04]  /*0c10*/  IADD3 R14, PT, PT, R14, 0x1, RZ ;  /* 0x000000010e0e7810 */ /* 0x000fc80007ffe0ff */
[----:B------:R0:W-:Y:S03]  /*0c20*/  STG.E desc[UR6][R16.64], R20 ;  /* 0x0000001410007986 */ /* 0x0001e6000c101906 */
.L_x_2:
[----:B------:R-:W-:Y:S05]  /*0c30*/  BSYNC.RECONVERGENT B0 ;  /* 0x0000000000007941 */ /* 0x000fea0003800200 */
.L_x_1:
[----:B------:R-:W-:Y:S01]  /*0c40*/  BAR.SYNC.DEFER_BLOCKING 0x0 ;  /* 0x0000000000007b1d */ /* 0x000fe20000010000 */
[----:B------:R-:W-:-:S09]  /*0c50*/  UISETP.NE.AND UP0, UPT, UR4, 0x3ff, UPT ;  /* 0x000003ff0400788c */ /* 0x000fd2000bf05270 */
[----:B------:R-:W-:Y:S05]  /*0c60*/  BRA.U !UP0, `(.L_x_5) ;  /* 0x0000000108c87547 */ /* 0x000fea000b800000 */
[----:B------:R-:W-:Y:S01]  /*0c70*/  ISETP.GT.AND P0, PT, R14, 0x200, PT ;  /* 0x000002000e00780c */ /* 0x000fe20003f04270 */
[----:B------:R-:W-:Y:S03]  /*0c80*/  BSSY.RECONVERGENT B0, `(.L_x_6) ;  /* 0x000002d000007945 */ /* 0x000fe60003800200 */
[----:B------:R-:W-:-:S13]  /*0c90*/  ISETP.GT.U32.OR P0, PT, R15, UR4, P0 ;  /* 0x000000040f007c0c */ /* 0x000fda0008704470 */
[----:B------:R-:W-:Y:S05]  /*0ca0*/  @P0 BRA `(.L_x_7) ;  /* 0x0000000000a80947 */ /* 0x000fea0003800000 */
[----:B0-----:R-:W3:Y:S04]  /*0cb0*/  LDG.E.64 R20, desc[UR6][R10.64] ;  /* 0x000000060a147981 */ /* 0x001ee8000c1e1b00 */
[----:B------:R-:W4:Y:S04]  /*0cc0*/  LDG.E.64 R24, desc[UR6][R12.64] ;  /* 0x000000060c187981 */ /* 0x000f28000c1e1b00 */
[----:B--2---:R-:W2:Y:S04]  /*0cd0*/  LDG.E.64 R16, desc[UR6][R6.64] ;  /* 0x0000000606107981 */ /* 0x004ea8000c1e1b00 */
[----:B------:R-:W5:Y:S01]  /*0ce0*/  LDG.E.64 R18, desc[UR6][R6.64+0x8] ;  /* 0x0000080606127981 */ /* 0x000f62000c1e1b00 */
[----:B------:R-:W-:-:S02]  /*0cf0*/  SHF.R.S32.HI R22, RZ, 0x1f, R14 ;  /* 0x0000001fff167819 */ /* 0x000fc4000001140e */
[----:B---3--:R-:W-:-:S05]  /*0d00*/  IADD3 R20, P0, PT, R20, R15, RZ ;  /* 0x0000000f14147210 */ /* 0x008fca0007f1e0ff */
[----:B------:R-:W-:Y:S01]  /*0d10*/  IMAD.X R21, RZ, RZ, R21, P0 ;  /* 0x000000ffff157224 */ /* 0x000fe200000e0615 */
[----:B----4-:R-:W-:-:S04]  /*0d20*/  IADD3 R24, P0, PT, R14, R24, RZ ;  /* 0x000000180e187210 */ /* 0x010fc80007f1e0ff */
[----:B------:R-:W3:Y:S01]  /*0d30*/  LDG.E.U8 R20, desc[UR6][R20.64] ;  /* 0x0000000614147981 */ /* 0x000ee2000c1e1100 */
[----:B------:R-:W-:-:S06]  /*0d40*/  IMAD.X R25, R25, 0x1, R22, P0 ;  /* 0x0000000119197824 */ /* 0x000fcc00000e0616 */
[----:B------:R-:W3:Y:S01]  /*0d50*/  LDG.E.U8 R25, desc[UR6][R24.64+-0x1] ;  /* 0xffffff0618197981 */ /* 0x000ee2000c1e1100 */
[----:B--2---:R-:W-:-:S04]  /*0d60*/  IMAD.WIDE R16, R14, 0x4, R16 ;  /* 0x000000040e107825 */ /* 0x004fc800078e0210 */
[----:B-----5:R-:W-:Y:S01]  /*0d70*/  IMAD.WIDE R18, R14, 0x4, R18 ;  /* 0x000000040e127825 */ /* 0x020fe200078e0212 */
[----:B------:R-:W2:Y:S04]  /*0d80*/  LDG.E R23, desc[UR6][R16.64+-0x4] ;  /* 0xfffffc0610177981 */ /* 0x000ea8000c1e1900 */
[----:B------:R-:W4:Y:S04]  /*0d90*/  LDG.E R26, desc[UR6][R16.64] ;  /* 0x00000006101a7981 */ /* 0x000f28000c1e1900 */
[----:B------:R-:W5:Y:S01]  /*0da0*/  LDG.E R18, desc[UR6][R18.64+-0x4] ;  /* 0xfffffc0612127981 */ /* 0x000f62000c1e1900 */
[----:B------:R-:W-:Y:S01]  /*0db0*/  BSSY.RECONVERGENT B1, `(.L_x_8) ;  /* 0x0000011000017945 */ /* 0x000fe20003800200 */
[----:B---3--:R-:W-:Y:S01]  /*0dc0*/  ISETP.NE.AND P1, PT, R20, R25, PT ;  /* 0x000000191400720c */ /* 0x008fe20003f25270 */
[----:B--2---:R-:W-:-:S02]  /*0dd0*/  VIADD R27, R23, 0x1 ;  /* 0x00000001171b7836 */ /* 0x004fc40000000000 */
[----:B----4-:R-:W-:-:S10]  /*0de0*/  VIADD R26, R26, 0xfffffffe ;  /* 0xfffffffe1a1a7836 */ /* 0x010fd40000000000 */
[----:B------:R-:W-:Y:S02]  /*0df0*/  @P1 VIADD R27, R23, 0xffffffff ;  /* 0xffffffff171b1836 */ /* 0x000fe40000000000 */
[----:B-----5:R-:W-:-:S03]  /*0e00*/  VIADD R20, R18, 0xfffffffe ;  /* 0xfffffffe12147836 */ /* 0x020fc60000000000 */
[----:B------:R-:W-:-:S04]  /*0e10*/  VIMNMX R21, PT, PT, R26, R27, !PT ;  /* 0x0000001b1a157248 */ /* 0x000fc80007fe0100 */
[----:B------:R-:W-:-:S04]  /*0e20*/  VIMNMX.RELU R20, P2, P2, R20, R21, !PT ;  /* 0x0000001514147248 */ /* 0x000fc80007a41100 */
[----:B------:R-:W-:-:S13]  /*0e30*/  ISETP.NE.AND P0, PT, R20, R27, PT ;  /* 0x0000001b1400720c */ /* 0x000fda0003f05270 */
[----:B------:R-:W-:Y:S05]  /*0e40*/  @!P0 BRA `(.L_x_9) ;  /* 0x0000000000148947 */ /* 0x000fea0003800000 */
[----:B------:R-:W-:Y:S01]  /*0e50*/  ISETP.NE.AND P0, PT, R20, R26, PT ;  /* 0x0000001a1400720c */ /* 0x000fe20003f05270 */
[----:B------:R-:W-:-:S12]  /*0e60*/  IMAD.MOV.U32 R21, RZ, RZ, 0x3 ;  /* 0x00000003ff157424 */ /* 0x000fd800078e00ff */
[----:B------:R-:W-:Y:S05]  /*0e70*/  @!P0 BRA `(.L_x_10) ;  /* 0x0000000000108947 */ /* 0x000fea0003800000 */
[----:B------:R-:W-:Y:S01]  /*0e80*/  SEL R21, RZ, 0x4, !P2 ;  /* 0x00000004ff157807 */ /* 0x000fe20005000000 */
[----:B------:R-:W-:Y:S06]  /*0e90*/  BRA `(.L_x_10) ;  /* 0x0000000000087947 */ /* 0x000fec0003800000 */
.L_x_9:
[----:B------:R-:W-:-:S05]  /*0ea0*/  HFMA2 R21, -RZ, RZ, 0, 5.9604644775390625e-08 ;  /* 0x00000001ff157431 */ /* 0x000fca00000001ff */
[----:B------:R-:W-:-:S07]  /*0eb0*/  SEL R21, R21, 0x2, !P1 ;  /* 0x0000000215157807 */ /* 0x000fce0004800000 */
.L_x_10:
[----:B------:R-:W-:Y:S05]  /*0ec0*/  BSYNC.RECONVERGENT B1 ;  /* 0x0000000000017941 */ /* 0x000fea0003800200 */
.L_x_8:
[----:B------:R-:W2:Y:S02]  /*0ed0*/  LDG.E.64 R16, desc[UR6][R8.64+0x8] ;  /* 0x0000080608107981 */ /* 0x000ea4000c1e1b00 */
[----:B--2---:R-:W-:-:S05]  /*0ee0*/  IADD3 R18, P0, PT, R16, R14, RZ ;  /* 0x0000000e10127210 */ /* 0x004fca0007f1e0ff */
[----:B------:R-:W-:-:S05]  /*0ef0*/  IMAD.X R19, R17, 0x1, R22, P0 ;  /* 0x0000000111137824 */ /* 0x000fca00000e0616 */
[----:B------:R1:W-:Y:S04]  /*0f00*/  STG.E.U8 desc[UR6][R18.64], R21 ;  /* 0x0000001512007986 */ /* 0x0003e8000c101106 */
[----:B------:R-:W2:Y:S02]  /*0f10*/  LDG.E.64 R16, desc[UR6][R6.64+0x8] ;  /* 0x0000080606107981 */ /* 0x000ea4000c1e1b00 */
[----:B--2---:R-:W-:-:S04]  /*0f20*/  IMAD.WIDE R16, R14, 0x4, R16 ;  /* 0x000000040e107825 */ /* 0x004fc800078e0210 */
[----:B------:R-:W-:Y:S01]  /*0f30*/  VIADD R14, R14, 0x1 ;  /* 0x000000010e0e7836 */ /* 0x000fe20000000000 */
[----:B------:R1:W-:Y:S06]  /*0f40*/  STG.E desc[UR6][R16.64], R20 ;  /* 0x0000001410007986 */ /* 0x0003ec000c101906 */
.L_x_7:
[----:B------:R-:W-:Y:S05]  /*0f50*/  BSYNC.RECONVERGENT B0 ;  /* 0x0000000000007941 */ /* 0x000fea0003800200 */
.L_x_6:
[----:B------:R-:W-:Y:S01]  /*0f60*/  BAR.SYNC.DEFER_BLOCKING 0x0 ;  /* 0x0000000000007b1d */ /* 0x000fe20000010000 */
[----:B------:R-:W-:-:S05]  /*0f70*/  UIADD3 UR4, UPT, UPT, UR4, 0x2, URZ ;  /* 0x0000000204047890 */ /* 0x000fca000fffe0ff */
[----:B------:R-:W-:Y:S07]  /*0f80*/  BRA `(.L_x_11) ;  /* 0xfffffff800707947 */ /* 0x000fee000383ffff */
.L_x_5:
[----:B------:R-:W3:Y:S01]  /*0f90*/  LDG.E.64 R6, desc[UR6][R6.64] ;  /* 0x0000000606067981 */ /* 0x000ee2000c1e1b00 */
[----:B------:R-:W1:Y:S01]  /*0fa0*/  S2UR UR5, SR_CgaCtaId ;  /* 0x00000000000579c3 */ /* 0x000e620000008800 */
[----:B------:R-:W-:Y:S01]  /*0fb0*/  UMOV UR4, 0x400 ;  /* 0x0000040000047882 */ /* 0x000fe20000000000 */
[----:B------:R-:W-:Y:S01]  /*0fc0*/  IMAD.MOV.U32 R11, RZ, RZ, 0x1 ;  /* 0x00000001ff0b7424 */ /* 0x000fe200078e00ff */
[----:B---3--:R-:W3:Y:S01]  /*0fd0*/  LDG.E R10, desc[UR6][R6.64+0x4] ;  /* 0x00000406060a7981 */ /* 0x008ee2000c1e1900 */
[----:B-1----:R-:W-:Y:S01]  /*0fe0*/  ULEA UR4, UR5, UR4, 0x18 ;  /* 0x0000000405047291 */ /* 0x002fe2000f8ec0ff */
[----:B------:R-:W-:Y:S01]  /*0ff0*/  IADD3 R9, P0, PT, R6, 0xc, RZ ;  /* 0x0000000c06097810 */ /* 0x000fe20007f1e0ff */
[----:B--2---:R-:W-:-:S04]  /*1000*/  IMAD.MOV.U32 R19, RZ, RZ, 0x3 ;  /* 0x00000003ff137424 */ /* 0x004fc800078e00ff */
[----:B------:R-:W-:Y:S01]  /*1010*/  LEA R8, R15, UR4, 0x3 ;  /* 0x000000040f087c11 */ /* 0x000fe2000f8e18ff */
[----:B------:R-:W-:-:S04]  /*1020*/  IMAD.X R12, RZ, RZ, R7, P0 ;  /* 0x000000ffff0c7224 */ /* 0x000fc800000e0607 */
[----:B---3--:R1:W-:Y:S03]  /*1030*/  STS.64 [R8], R10 ;  /* 0x0000000a08007388 */ /* 0x0083e60000000a00 */
.L_x_12:
[----:B------:R-:W-:Y:S02]  /*1040*/  IMAD.MOV.U32 R6, RZ, RZ, R9 ;  /* 0x000000ffff067224 */ /* 0x000fe400078e0009 */
[----:B------:R-:W-:-:S05]  /*1050*/  IMAD.MOV.U32 R7, RZ, RZ, R12 ;  /* 0x000000ffff077224 */ /* 0x000fca00078e000c */
[----:B0-----:R-:W2:Y:S04]  /*1060*/  LDG.E R16, desc[UR6][R6.64+-0x4] ;  /* 0xfffffc0606107981 */ /* 0x001ea8000c1e1900 */
[----:B------:R-:W3:Y:S01]  /*1070*/  LDG.E R18, desc[UR6][R6.64] ;  /* 0x0000000606127981 */ /* 0x000ee2000c1e1900 */
[----:B------:R-:W-:-:S05]  /*1080*/  IADD3 R9, P2, PT, R6, 0x8, RZ ;  /* 0x0000000806097810 */ /* 0x000fca0007f5e0ff */
[----:B------:R-:W-:Y:S01]  /*1090*/  IMAD.X R12, RZ, RZ, R7, P2 ;  /* 0x000000ffff0c7224 */ /* 0x000fe200010e0607 */
[----:B--2---:R-:W-:-:S13]  /*10a0*/  ISETP.GT.AND P0, PT, R16, R10, PT ;  /* 0x0000000a1000720c */ /* 0x004fda0003f04270 */
[----:B-1----:R-:W-:Y:S01]  /*10b0*/  @P0 MOV R10, R16 ;  /* 0x00000010000a0202 */ /* 0x002fe20000000f00 */
[----:B------:R-:W-:-:S03]  /*10c0*/  @P0 VIADD R17, R19, 0xffffffff ;  /* 0xffffffff13110836 */ /* 0x000fc60000000000 */
[----:B---3--:R-:W-:Y:S02]  /*10d0*/  ISETP.GT.AND P1, PT, R18, R10, PT ;  /* 0x0000000a1200720c */ /* 0x008fe40003f24270 */
[----:B------:R-:W-:Y:S11]  /*10e0*/  @P0 STS.64 [R8], R16 ;  /* 0x0000001008000388 */ /* 0x000ff60000000a00 */
[----:B------:R0:W-:Y:S01]  /*10f0*/  @P1 STS.64 [R8], R18 ;  /* 0x0000001208001388 */ /* 0x0001e20000000a00 */
[----:B------:R-:W-:-:S02]  /*1100*/  @P1 IMAD.MOV.U32 R10, RZ, RZ, R18 ;  /* 0x000000ffff0a1224 */ /* 0x000fc400078e0012 */
[----:B0-----:R-:W-:-:S05]  /*1110*/  VIADD R19, R19, 0x2 ;  /* 0x0000000213137836 */ /* 0x001fca0000000000 */
[----:B------:R-:W-:-:S13]  /*1120*/  ISETP.NE.AND P0, PT, R19, 0x201, PT ;  /* 0x000002011300780c */ /* 0x000fda0003f05270 */
[----:B------:R-:W-:Y:S05]  /*1130*/  @P0 BRA `(.L_x_12) ;  /* 0xfffffffc00c00947 */ /* 0x000fea000383ffff */
[----:B------:R-:W-:Y:S01]  /*1140*/  BAR.SYNC.DEFER_BLOCKING 0x0 ;  /* 0x0000000000007b1d */ /* 0x000fe20000010000 */
[----:B------:R-:W-:-:S13]  /*1150*/  ISETP.NE.AND P0, PT, R15, RZ, PT ;  /* 0x000000ff0f00720c */ /* 0x000fda0003f05270 */
[----:B------:R-:W-:Y:S05]  /*1160*/  @P0 EXIT ;  /* 0x000000000000094d */ /* 0x000fea0003800000 */
[----:B------:R-:W0:Y:S01]  /*1170*/  S2R R7, SR_CgaCtaId ;  /* 0x0000000000077919 */ /* 0x000e220000008800 */
[----:B------:R-:W-:Y:S01]  /*1180*/  MOV R6, 0x400 ;  /* 0x0000040000067802 */ /* 0x000fe20000000f00 */
[----:B------:R-:W-:Y:S02]  /*1190*/  IMAD.MOV.U32 R8, RZ, RZ, 0x1 ;  /* 0x00000001ff087424 */ /* 0x000fe400078e00ff */
[----:B------:R-:W-:Y:S01]  /*11a0*/  IMAD.MOV.U32 R9, RZ, RZ, RZ ;  /* 0x000000ffff097224 */ /* 0x000fe200078e00ff */
[----:B0-----:R-:W-:-:S05]  /*11b0*/  LEA R19, R7, R6, 0x18 ;  /* 0x0000000607137211 */ /* 0x001fca00078ec0ff */
[----:B------:R0:W1:Y:S02]  /*11c0*/  LDS.64 R6, [R19] ;  /* 0x0000000013067984 */ /* 0x0000640000000a00 */
.L_x_14:
[C---:B------:R-:W-:Y:S02]  /*11d0*/  IMAD R10, R8.reuse, 0x8, R19 ;  /* 0x00000008080a7824 */ /* 0x040fe400078e0213 */
[----:B------:R-:W-:-:S03]  /*11e0*/  VIADD R11, R8, 0x3 ;  /* 0x00000003080b7836 */ /* 0x000fc60000000000 */
[----:B------:R-:W1:Y:S04]  /*11f0*/  LDS.64 R12, [R10] ;  /* 0x000000000a0c7984 */ /* 0x000e680000000a00 */
[----:B------:R-:W2:Y:S04]  /*1200*/  LDS.64 R14, [R10+0x8] ;  /* 0x000008000a0e7984 */ /* 0x000ea80000000a00 */
[----:B------:R-:W3:Y:S01]  /*1210*/  LDS.64 R16, [R10+0x10] ;  /* 0x000010000a107984 */ /* 0x000ee20000000a00 */
[----:B-1----:R-:W-:-:S13]  /*1220*/  ISETP.GT.AND P0, PT, R12, R6, PT ;  /* 0x000000060c00720c */ /* 0x002fda0003f04270 */
[----:B------:R-:W-:Y:S01]  /*1230*/  @P0 MOV R6, R12 ;  /* 0x0000000c00060202 */ /* 0x000fe20000000f00 */
[----:B------:R-:W-:Y:S02]  /*1240*/  @P0 IMAD.MOV.U32 R7, RZ, RZ, R13 ;  /* 0x000000ffff070224 */ /* 0x000fe400078e000d */
[----:B------:R-:W-:Y:S01]  /*1250*/  @P0 IMAD.MOV.U32 R9, RZ, RZ, R8 ;  /* 0x000000ffff090224 */ /* 0x000fe200078e0008 */
[----:B--2---:R-:W-:Y:S02]  /*1260*/  ISETP.GT.AND P1, PT, R14, R6, PT ;  /* 0x000000060e00720c */ /* 0x004fe40003f24270 */
[----:B------:R-:W-:-:S11]  /*1270*/  ISETP.NE.AND P0, PT, R11, 0x200, PT ;  /* 0x000002000b00780c */ /* 0x000fd60003f05270 */
[----:B------:R-:W-:Y:S02]  /*1280*/  @P1 IMAD.MOV.U32 R6, RZ, RZ, R14 ;  /* 0x000000ffff061224 */ /* 0x000fe400078e000e */
[----:B------:R-:W-:Y:S02]  /*1290*/  @P1 IMAD.MOV.U32 R7, RZ, RZ, R15 ;  /* 0x000000ffff071224 */ /* 0x000fe400078e000f */
[----:B------:R-:W-:Y:S01]  /*12a0*/  @P1 VIADD R9, R8, 0x1 ;  /* 0x0000000108091836 */ /* 0x000fe20000000000 */
[----:B---3--:R-:W-:-:S13]  /*12b0*/  ISETP.GT.AND P2, PT, R16, R6, PT ;  /* 0x000000061000720c */ /* 0x008fda0003f44270 */
[----:B------:R-:W-:Y:S01]  /*12c0*/  @P2 IMAD.MOV.U32 R7, RZ, RZ, R17 ;  /* 0x000000ffff072224 */ /* 0x000fe200078e0011 */
[----:B------:R-:W-:Y:S01]  /*12d0*/  @P2 MOV R6, R16 ;  /* 0x0000001000062202 */ /* 0x000fe20000000f00 */
[----:B------:R-:W-:Y:S01]  /*12e0*/  @P2 VIADD R9, R8, 0x2 ;  /* 0x0000000208092836 */ /* 0x000fe20000000000 */
[----:B------:R-:W-:Y:S06]  /*12f0*/  @!P0 BRA `(.L_x_13) ;  /* 0x00000000001c8947 */ /* 0x000fec0003800000 */
[----:B------:R-:W1:Y:S01]  /*1300*/  LDS.64 R12, [R10+0x18] ;  /* 0x000018000a0c7984 */ /* 0x000e620000000a00 */
[----:B------:R-:W-:Y:S01]  /*1310*/  VIADD R8, R8, 0x4 ;  /* 0x0000000408087836 */ /* 0x000fe20000000000 */
[----:B-1----:R-:W-:-:S13]  /*1320*/  ISETP.GT.AND P0, PT, R12, R6, PT ;  /* 0x000000060c00720c */ /* 0x002fda0003f04270 */
[----:B------:R-:W-:Y:S02]  /*1330*/  @P0 IMAD.MOV.U32 R7, RZ, RZ, R13 ;  /* 0x000000ffff070224 */ /* 0x000fe400078e000d */
[----:B------:R-:W-:Y:S02]  /*1340*/  @P0 IMAD.MOV.U32 R6, RZ, RZ, R12 ;  /* 0x000000ffff060224 */ /* 0x000fe400078e000c */
[----:B------:R-:W-:Y:S01]  /*1350*/  @P0 IMAD.MOV.U32 R9, RZ, RZ, R11 ;  /* 0x000000ffff090224 */ /* 0x000fe200078e000b */
[----:B------:R-:W-:Y:S06]  /*1360*/  BRA `(.L_x_14) ;  /* 0xfffffffc00987947 */ /* 0x000fec000383ffff */
.L_x_13:
[----:B------:R-:W-:Y:S01]  /*1370*/  IMAD.WIDE.U32 R10, R9, 0x8, R2 ;  /* 0x00000008090a7825 */ /* 0x000fe200078e0002 */
[----:B------:R-:W1:Y:S05]  /*1380*/  LDC.64 R14, c[0x0][0x3a0] ;  /* 0x0000e800ff0e7b82 */ /* 0x000e6a0000000a00 */
[----:B------:R-:W2:Y:S03]  /*1390*/  LDG.E.64 R10, desc[UR6][R10.64] ;  /* 0x000000060a0a7981 */ /* 0x000ea6000c1e1b00 */
[----:B------:R-:W3:Y:S01]  /*13a0*/  LDC.64 R2, c[0x0][0x3a8] ;  /* 0x0000ea00ff027b82 */ /* 0x000ee20000000a00 */
[----:B--2---:R-:W-:-:S06]  /*13b0*/  IMAD.WIDE R12, R7, 0x4, R10 ;  /* 0x00000004070c7825 */ /* 0x004fcc00078e020a */
[----:B------:R-:W2:Y:S01]  /*13c0*/  LDG.E R13, desc[UR6][R12.64] ;  /* 0x000000060c0d7981 */ /* 0x000ea2000c1e1900 */
[----:B-1----:R-:W-:-:S04]  /*13d0*/  IMAD.WIDE.U32 R14, R0, 0x4, R14 ;  /* 0x00000004000e7825 */ /* 0x002fc800078e000e */
[----:B---3--:R-:W-:Y:S01]  /*13e0*/  IMAD.WIDE.U32 R2, R0, 0x8, R2 ;  /* 0x0000000800027825 */ /* 0x008fe200078e0002 */
[----:B--2---:R1:W-:Y:S05]  /*13f0*/  STG.E desc[UR6][R14.64], R13 ;  /* 0x0000000d0e007986 */ /* 0x0043ea000c101906 */
[----:B------:R-:W5:Y:S01]  /*1400*/  LDG.E.64 R2, desc[UR6][R2.64] ;  /* 0x0000000602027981 */ /* 0x000f62000c1e1b00 */
[----:B------:R-:W-:-:S05]  /*1410*/  UMOV UR4, URZ ;  /* 0x000000ff00047c82 */ /* 0x000fca0008000000 */
.L_x_47:
[----:B------:R-:W-:-:S06]  /*1420*/  IMAD.WIDE R10, R9, 0x8, R4 ;  /* 0x00000008090a7825 */ /* 0x000fcc00078e0204 */
[----:B------:R-:W2:Y:S02]  /*1430*/  LDG.E.64 R10, desc[UR6][R10.64] ;  /* 0x000000060a0a7981 */ /* 0x000ea4000c1e1b00 */
[----:B--2---:R-:W-:-:S04]  /*1440*/  IADD3 R12, P0, PT, R7, R10, RZ ;  /* 0x0000000a070c7210 */ /* 0x004fc80007f1e0ff */
[----:B-1----:R-:W-:-:S05]  /*1450*/  LEA.HI.X.SX32 R13, R7, R11, 0x1, P0 ;  /* 0x0000000b070d7211 */ /* 0x002fca00000f0eff */
[----:B------:R-:W2:Y:S02]  /*1460*/  LDG.E.U8 R17, desc[UR6][R12.64] ;  /* 0x000000060c117981 */ /* 0x000ea4000c1e1100 */
[----:B--2---:R-:W-:-:S13]  /*1470*/  ISETP.GT.AND P0, PT, R17, 0x2, PT ;  /* 0x000000021100780c */ /* 0x004fda0003f04270 */
[----:B------:R-:W-:Y:S05]  /*1480*/  @P0 BRA `(.L_x_15) ;  /* 0x0000000000280947 */ /* 0x000fea0003800000 */
[----:B------:R-:W-:-:S05]  /*1490*/  VIADD R0, R17, 0xffffffff ;  /* 0xffffffff11007836 */ /* 0x000fca0000000000 */
[----:B------:R-:W-:-:S04]  /*14a0*/  LOP3.LUT R0, R0, 0xffff, RZ, 0xc0, !PT ;  /* 0x0000ffff00007812 */ /* 0x000fc800078ec0ff */
[----:B------:R-:W-:-:S13]  /*14b0*/  ISETP.GE.U32.AND P0, PT, R0, 0x2, PT ;  /* 0x000000020000780c */ /* 0x000fda0003f06070 */
[----:B------:R-:W-:Y:S05]  /*14c0*/  @!P0 BRA `(.L_x_16) ;  /* 0x00000000000c8947 */ /* 0x000fea0003800000 */
[----:B------:R-:W-:-:S13]  /*14d0*/  ISETP.NE.AND P0, PT, R17, RZ, PT ;  /* 0x000000ff1100720c */ /* 0x000fda0003f05270 */
[----:B------:R-:W-:Y:S05]  /*14e0*/  @!P0 EXIT ;  /* 0x000000000000894d */ /* 0x000fea0003800000 */
[----:B------:R-:W-:Y:S05]  /*14f0*/  BRA `(.L_x_17) ;  /* 0x0000000000287947 */ /* 0x000fea0003800000 */
.L_x_16:
[----:B------:R-:W-:Y:S01]  /*1500*/  VIADD R9, R9, 0xffffffff ;  /* 0xffffffff09097836 */ /* 0x000fe20000000000 */
[----:B------:R-:W-:Y:S01]  /*1510*/  IADD3 R7, PT, PT, R7, -0x1, RZ ;  /* 0xffffffff07077810 */ /* 0x000fe20007ffe0ff */
[----:B------:R-:W-:Y:S06]  /*1520*/  BRA `(.L_x_17) ;  /* 0x00000000001c7947 */ /* 0x000fec0003800000 */
.L_x_15:
[----:B------:R-:W-:-:S13]  /*1530*/  ISETP.NE.AND P0, PT, R17, 0x3, PT ;  /* 0x000000031100780c */ /* 0x000fda0003f05270 */
[----:B------:R-:W-:Y:S05]  /*1540*/  @!P0 BRA `(.L_x_18) ;  /* 0x0000000000108947 */ /* 0x000fea0003800000 */
[----:B------:R-:W-:-:S13]  /*1550*/  ISETP.NE.AND P0, PT, R17, 0x4, PT ;  /* 0x000000041100780c */ /* 0x000fda0003f05270 */
[----:B------:R-:W-:Y:S05]  /*1560*/  @P0 BRA `(.L_x_17) ;  /* 0x00000000000c0947 */ /* 0x000fea0003800000 */
[----:B------:R-:W-:Y:S01]  /*1570*/  VIADD R7, R7, 0xffffffff ;  /* 0xffffffff07077836 */ /* 0x000fe20000000000 */
[----:B------:R-:W-:Y:S06]  /*1580*/  BRA `(.L_x_17) ;  /* 0x0000000000047947 */ /* 0x000fec0003800000 */
.L_x_18:
[----:B------:R-:W-:-:S07]  /*1590*/  VIADD R9, R9, 0xffffffff ;  /* 0xffffffff09097836 */ /* 0x000fce0000000000 */
.L_x_17:
[----:B-----5:R-:W-:Y:S01]  /*15a0*/  IADD3 R10, P0, PT, R2, UR4, RZ ;  /* 0x00000004020a7c10 */ /* 0x020fe2000ff1e0ff */
[----:B------:R-:W-:-:S04]  /*15b0*/  IMAD.WIDE R14, R9, 0x8, R4 ;  /* 0x00000008090e7825 */ /* 0x000fc800078e0204 */
[----:B------:R-:W-:-:S05]  /*15c0*/  IMAD.X R11, RZ, RZ, R3, P0 ;  /* 0x000000ffff0b7224 */ /* 0x000fca00000e0603 */
[----:B------:R1:W-:Y:S04]  /*15d0*/  STG.E.U8 desc[UR6][R10.64], R17 ;  /* 0x000000110a007986 */ /* 0x0003e8000c101106 */
[----:B------:R-:W2:Y:S02]  /*15e0*/  LDG.E.64 R12, desc[UR6][R14.64] ;  /* 0x000000060e0c7981 */ /* 0x000ea4000c1e1b00 */
[----:B--2---:R-:W-:-:S04]  /*15f0*/  IADD3 R12, P0, PT, R7, R12, RZ ;  /* 0x0000000c070c7210 */ /* 0x004fc80007f1e0ff */
[----:B------:R-:W-:-:S05]  /*1600*/  LEA.HI.X.SX32 R13, R7, R13, 0x1, P0 ;  /* 0x0000000d070d7211 */ /* 0x000fca00000f0eff */
[----:B0-----:R-:W2:Y:S02]  /*1610*/  LDG.E.U8 R19, desc[UR6][R12.64] ;  /* 0x000000060c137981 */ /* 0x001ea4000c1e1100 */
[----:B--2---:R-:W-:-:S13]  /*1620*/  ISETP.GT.AND P0, PT, R19, 0x2, PT ;  /* 0x000000021300780c */ /* 0x004fda0003f04270 */
[----:B-1----:R-:W-:Y:S05]  /*1630*/  @P0 BRA `(.L_x_19) ;  /* 0x0000000000280947 */ /* 0x002fea0003800000 */
[----:B------:R-:W-:-:S05]  /*1640*/  VIADD R0, R19, 0xffffffff ;  /* 0xffffffff13007836 */ /* 0x000fca0000000000 */
[----:B------:R-:W-:-:S04]  /*1650*/  LOP3.LUT R0, R0, 0xffff, RZ, 0xc0, !PT ;  /* 0x0000ffff00007812 */ /* 0x000fc800078ec0ff */
[----:B------:R-:W-:-:S13]  /*1660*/  ISETP.GE.U32.AND P0, PT, R0, 0x2, PT ;  /* 0x000000020000780c */ /* 0x000fda0003f06070 */
[----:B------:R-:W-:Y:S05]  /*1670*/  @!P0 BRA `(.L_x_20) ;  /* 0x00000000000c8947 */ /* 0x000fea0003800000 */
[----:B------:R-:W-:-:S13]  /*1680*/  ISETP.NE.AND P0, PT, R19, RZ, PT ;  /* 0x000000ff1300720c */ /* 0x000fda0003f05270 */
[----:B------:R-:W-:Y:S05]  /*1690*/  @!P0 EXIT ;  /* 0x000000000000894d */ /* 0x000fea0003800000 */
[----:B------:R-:W-:Y:S05]  /*16a0*/  BRA `(.L_x_21) ;  /* 0x0000000000287947 */ /* 0x000fea0003800000 */
.L_x_20:
[----:B------:R-:W-:Y:S02]  /*16b0*/  VIADD R9, R9, 0xffffffff ;  /* 0xffffffff09097836 */ /* 0x000fe40000000000 */
[----:B------:R-:W-:Y:S01]  /*16c0*/  VIADD R7, R7, 0xffffffff ;  /* 0xffffffff07077836 */ /* 0x000fe20000000000 */
[----:B------:R-:W-:Y:S06]  /*16d0*/  BRA `(.L_x_21) ;  /* 0x00000000001c7947 */ /* 0x000fec0003800000 */
.L_x_19:
[----:B------:R-:W-:-:S13]  /*16e0*/  ISETP.NE.AND P0, PT, R19, 0x3, PT ;  /* 0x000000031300780c */ /* 0x000fda0003f05270 */
[----:B------:R-:W-:Y:S05]  /*16f0*/  @!P0 BRA `(.L_x_22) ;  /* 0x0000000000108947 */ /* 0x000fea0003800000 */
[----:B------:R-:W-:-:S13]  /*1700*/  ISETP.NE.AND P0, PT, R19, 0x4, PT ;  /* 0x000000041300780c */ /* 0x000fda0003f05270 */
[----:B------:R-:W-:Y:S05]  /*1710*/  @P0 BRA `(.L_x_21) ;  /* 0x00000000000c0947 */ /* 0x000fea0003800000 */
[----:B------:R-:W-:Y:S01]  /*1720*/  VIADD R7, R7, 0xffffffff ;  /* 0xffffffff07077836 */ /* 0x000fe20000000000 */
[----:B------:R-:W-:Y:S06]  /*1730*/  BRA `(.L_x_21) ;  /* 0x0000000000047947 */ /* 0x000fec0003800000 */
.L_x_22:
[----:B------:R-:W-:-:S07]  /*1740*/  IADD3 R9, PT, PT, R9, -0x1, RZ ;  /* 0xffffffff09097810 */ /* 0x000fce0007ffe0ff */
.L_x_21:
[----:B------:R-:W-:Y:S01]  /*1750*/  IMAD.WIDE R14, R9, 0x8, R4 ;  /* 0x00000008090e7825 */ /* 0x000fe200078e0204 */
[----:B------:R0:W-:Y:S04]  /*1760*/  STG.E.U8 desc[UR6][R10.64+0x1], R19 ;  /* 0x000001130a007986 */ /* 0x0001e8000c101106 */
[----:B------:R-:W2:Y:S02]  /*1770*/  LDG.E.64 R12, desc[UR6][R14.64] ;  /* 0x000000060e0c7981 */ /* 0x000ea4000c1e1b00 */
[----:B--2---:R-:W-:-:S04]  /*1780*/  IADD3 R12, P0, PT, R7, R12, RZ ;  /* 0x0000000c070c7210 */ /* 0x004fc80007f1e0ff */
[----:B------:R-:W-:-:S05]  /*1790*/  LEA.HI.X.SX32 R13, R7, R13, 0x1, P0 ;  /* 0x0000000d070d7211 */ /* 0x000fca00000f0eff */
[----:B------:R-:W2:Y:S02]  /*17a0*/  LDG.E.U8 R17, desc[UR6][R12.64] ;  /* 0x000000060c117981 */ /* 0x000ea4000c1e1100 */
[----:B--2---:R-:W-:-:S13]  /*17b0*/  ISETP.GT.AND P0, PT, R17, 0x2, PT ;  /* 0x000000021100780c */ /* 0x004fda0003f04270 */
[----:B0-----:R-:W-:Y:S05]  /*17c0*/  @P0 BRA `(.L_x_23) ;  /* 0x0000000000280947 */ /* 0x001fea0003800000 */
[----:B------:R-:W-:-:S05]  /*17d0*/  VIADD R0, R17, 0xffffffff ;  /* 0xffffffff11007836 */ /* 0x000fca0000000000 */
[----:B------:R-:W-:-:S04]  /*17e0*/  LOP3.LUT R0, R0, 0xffff, RZ, 0xc0, !PT ;  /* 0x0000ffff00007812 */ /* 0x000fc800078ec0ff */
[----:B------:R-:W-:-:S13]  /*17f0*/  ISETP.GE.U32.AND P0, PT, R0, 0x2, PT ;  /* 0x000000020000780c */ /* 0x000fda0003f06070 */
[----:B------:R-:W-:Y:S05]  /*1800*/  @!P0 BRA `(.L_x_24) ;  /* 0x00000000000c8947 */ /* 0x000fea0003800000 */
[----:B------:R-:W-:-:S13]  /*1810*/  ISETP.NE.AND P0, PT, R17, RZ, PT ;  /* 0x000000ff1100720c */ /* 0x000fda0003f05270 */
[----:B------:R-:W-:Y:S05]  /*1820*/  @!P0 EXIT ;  /* 0x000000000000894d */ /* 0x000fea0003800000 */
[----:B------:R-:W-:Y:S05]  /*1830*/  BRA `(.L_x_25) ;  /* 0x0000000000287947 */ /* 0x000fea0003800000 */
.L_x_24:
[----:B------:R-:W-:Y:S02]  /*1840*/  VIADD R9, R9, 0xffffffff ;  /* 0xffffffff09097836 */ /* 0x000fe40000000000 */
[----:B------:R-:W-:Y:S01]  /*1850*/  VIADD R7, R7, 0xffffffff ;  /* 0xffffffff07077836 */ /* 0x000fe20000000000 */
[----:B------:R-:W-:Y:S06]  /*1860*/  BRA `(.L_x_25) ;  /* 0x00000000001c7947 */ /* 0x000fec0003800000 */
.L_x_23:
[----:B------:R-:W-:-:S13]  /*1870*/  ISETP.NE.AND P0, PT, R17, 0x3, PT ;  /* 0x000000031100780c */ /* 0x000fda0003f05270 */
[----:B------:R-:W-:Y:S05]  /*1880*/  @!P0 BRA `(.L_x_26) ;  /* 0x0000000000108947 */ /* 0x000fea0003800000 */
[----:B------:R-:W-:-:S13]  /*1890*/  ISETP.NE.AND P0, PT, R17, 0x4, PT ;  /* 0x000000041100780c */ /* 0x000fda0003f05270 */
[----:B------:R-:W-:Y:S05]  /*18a0*/  @P0 BRA `(.L_x_25) ;  /* 0x00000000000c0947 */ /* 0x000fea0003800000 */
[----:B------:R-:W-:Y:S01]  /*18b0*/  VIADD R7, R7, 0xffffffff ;  /* 0xffffffff07077836 */ /* 0x000fe20000000000 */
[----:B------:R-:W-:Y:S06]  /*18c0*/  BRA `(.L_x_25) ;  /* 0x0000000000047947 */ /* 0x000fec0003800000 */
.L_x_26:
[----:B------:R-:W-:-:S07]  /*18d0*/  VIADD R9, R9, 0xffffffff ;  /* 0xffffffff09097836 */ /* 0x000fce0000000000 */
.L_x_25:
        /* <DEDUP_REMOVED lines=15> */
.L_x_28:
[----:B------:R-:W-:Y:S01]  /*19d0*/  VIADD R9, R9, 0xffffffff ;  /* 0xffffffff09097836 */ /* 0x000fe20000000000 */
[----:B------:R-:W-:Y:S01]  /*19e0*/  IADD3 R7, PT, PT, R7, -0x1, RZ ;  /* 0xffffffff07077810 */ /* 0x000fe20007ffe0ff */
[----:B------:R-:W-:Y:S06]  /*19f0*/  BRA `(.L_x_29) ;  /* 0x00000000001c7947 */ /* 0x000fec0003800000 */
.L_x_27:
[----:B------:R-:W-:-:S13]  /*1a00*/  ISETP.NE.AND P0, PT, R19, 0x3, PT ;  /* 0x000000031300780c */ /* 0x000fda0003f05270 */
[----:B------:R-:W-:Y:S05]  /*1a10*/  @!P0 BRA `(.L_x_30) ;  /* 0x0000000000108947 */ /* 0x000fea0003800000 */
[----:B------:R-:W-:-:S13]  /*1a20*/  ISETP.NE.AND P0, PT, R19, 0x4, PT ;  /* 0x000000041300780c */ /* 0x000fda0003f05270 */
[----:B------:R-:W-:Y:S05]  /*1a30*/  @P0 BRA `(.L_x_29) ;  /* 0x00000000000c0947 */ /* 0x000fea0003800000 */
[----:B------:R-:W-:Y:S01]  /*1a40*/  VIADD R7, R7, 0xffffffff ;  /* 0xffffffff07077836 */ /* 0x000fe20000000000 */
[----:B------:R-:W-:Y:S06]  /*1a50*/  BRA `(.L_x_29) ;  /* 0x0000000000047947 */ /* 0x000fec0003800000 */
.L_x_30:
[----:B------:R-:W-:-:S07]  /*1a60*/  VIADD R9, R9, 0xffffffff ;  /* 0xffffffff09097836 */ /* 0x000fce0000000000 */
.L_x_29:
        /* <DEDUP_REMOVED lines=15> */
.L_x_32:
[----:B------:R-:W-:Y:S02]  /*1b60*/  VIADD R9, R9, 0xffffffff ;  /* 0xffffffff09097836 */ /* 0x000fe40000000000 */
[----:B------:R-:W-:Y:S01]  /*1b70*/  VIADD R7, R7, 0xffffffff ;  /* 0xffffffff07077836 */ /* 0x000fe20000000000 */
[----:B------:R-:W-:Y:S06]  /*1b80*/  BRA `(.L_x_33) ;  /* 0x00000000001c7947 */ /* 0x000fec0003800000 */
.L_x_31:
[----:B------:R-:W-:-:S13]  /*1b90*/  ISETP.NE.AND P0, PT, R17, 0x3, PT ;  /* 0x000000031100780c */ /* 0x000fda0003f05270 */
[----:B------:R-:W-:Y:S05]  /*1ba0*/  @!P0 BRA `(.L_x_34) ;  /* 0x0000000000108947 */ /* 0x000fea0003800000 */
[----:B------:R-:W-:-:S13]  /*1bb0*/  ISETP.NE.AND P0, PT, R17, 0x4, PT ;  /* 0x000000041100780c */ /* 0x000fda0003f05270 */
[----:B------:R-:W-:Y:S05]  /*1bc0*/  @P0 BRA `(.L_x_33) ;  /* 0x00000000000c0947 */ /* 0x000fea0003800000 */
[----:B------:R-:W-:Y:S01]  /*1bd0*/  VIADD R7, R7, 0xffffffff ;  /* 0xffffffff07077836 */ /* 0x000fe20000000000 */
[----:B------:R-:W-:Y:S06]  /*1be0*/  BRA `(.L_x_33) ;  /* 0x0000000000047947 */ /* 0x000fec0003800000 */
.L_x_34:
[----:B------:R-:W-:-:S07]  /*1bf0*/  VIADD R9, R9, 0xffffffff ;  /* 0xffffffff09097836 */ /* 0x000fce0000000000 */
.L_x_33:
        /* <DEDUP_REMOVED lines=8> */
[----:B------:R-:W-:-:S04]  /*1c80*/  IADD3 R0, PT, PT, R19, -0x1, RZ ;  /* 0xffffffff13007810 */ /* 0x000fc80007ffe0ff */
[----:B------:R-:W-:-:S04]  /*1c90*/  LOP3.LUT R0, R0, 0xffff, RZ, 0xc0, !PT ;  /* 0x0000ffff00007812 */ /* 0x000fc800078ec0ff */
[----:B------:R-:W-:-:S13]  /*1ca0*/  ISETP.GE.U32.AND P0, PT, R0, 0x2, PT ;  /* 0x000000020000780c */ /* 0x000fda0003f06070 */
[----:B------:R-:W-:Y:S05]  /*1cb0*/  @!P0 BRA `(.L_x_36) ;  /* 0x00000000000c8947 */ /* 0x000fea0003800000 */
[----:B------:R-:W-:-:S13]  /*1cc0*/  ISETP.NE.AND P0, PT, R19, RZ, PT ;  /* 0x000000ff1300720c */ /* 0x000fda0003f05270 */
[----:B------:R-:W-:Y:S05]  /*1cd0*/  @!P0 EXIT ;  /* 0x000000000000894d */ /* 0x000fea0003800000 */
[----:B------:R-:W-:Y:S05]  /*1ce0*/  BRA `(.L_x_37) ;  /* 0x0000000000287947 */ /* 0x000fea0003800000 */
.L_x_36:
[----:B------:R-:W-:Y:S02]  /*1cf0*/  VIADD R9, R9, 0xffffffff ;  /* 0xffffffff09097836 */ /* 0x000fe40000000000 */
[----:B------:R-:W-:Y:S01]  /*1d00*/  VIADD R7, R7, 0xffffffff ;  /* 0xffffffff07077836 */ /* 0x000fe20000000000 */
[----:B------:R-:W-:Y:S06]  /*1d10*/  BRA `(.L_x_37) ;  /* 0x00000000001c7947 */ /* 0x000fec0003800000 */
.L_x_35:
[----:B------:R-:W-:-:S13]  /*1d20*/  ISETP.NE.AND P0, PT, R19, 0x3, PT ;  /* 0x000000031300780c */ /* 0x000fda0003f05270 */
[----:B------:R-:W-:Y:S05]  /*1d30*/  @!P0 BRA `(.L_x_38) ;  /* 0x0000000000108947 */ /* 0x000fea0003800000 */
[----:B------:R-:W-:-:S13]  /*1d40*/  ISETP.NE.AND P0, PT, R19, 0x4, PT ;  /* 0x000000041300780c */ /* 0x000fda0003f05270 */
[----:B------:R-:W-:Y:S05]  /*1d50*/  @P0 BRA `(.L_x_37) ;  /* 0x00000000000c0947 */ /* 0x000fea0003800000 */
[----:B------:R-:W-:Y:S01]  /*1d60*/  VIADD R7, R7, 0xffffffff ;  /* 0xffffffff07077836 */ /* 0x000fe20000000000 */
[----:B------:R-:W-:Y:S06]  /*1d70*/  BRA `(.L_x_37) ;  /* 0x0000000000047947 */ /* 0x000fec0003800000 */
.L_x_38:
[----:B------:R-:W-:-:S07]  /*1d80*/  VIADD R9, R9, 0xffffffff ;  /* 0xffffffff09097836 */ /* 0x000fce0000000000 */
.L_x_37:
        /* <DEDUP_REMOVED lines=15> */
.L_x_40:
[----:B------:R-:W-:Y:S02]  /*1e80*/  VIADD R9, R9, 0xffffffff ;  /* 0xffffffff09097836 */ /* 0x000fe40000000000 */
[----:B------:R-:W-:Y:S01]  /*1e90*/  VIADD R7, R7, 0xffffffff ;  /* 0xffffffff07077836 */ /* 0x000fe20000000000 */
[----:B------:R-:W-:Y:S06]  /*1ea0*/  BRA `(.L_x_41) ;  /* 0x00000000001c7947 */ /* 0x000fec0003800000 */
.L_x_39:
[----:B------:R-:W-:-:S13]  /*1eb0*/  ISETP.NE.AND P0, PT, R17, 0x3, PT ;  /* 0x000000031100780c */ /* 0x000fda0003f05270 */
[----:B------:R-:W-:Y:S05]  /*1ec0*/  @!P0 BRA `(.L_x_42) ;  /* 0x0000000000108947 */ /* 0x000fea0003800000 */
[----:B------:R-:W-:-:S13]  /*1ed0*/  ISETP.NE.AND P0, PT, R17, 0x4, PT ;  /* 0x000000041100780c */ /* 0x000fda0003f05270 */
[----:B------:R-:W-:Y:S05]  /*1ee0*/  @P0 BRA `(.L_x_41) ;  /* 0x00000000000c0947 */ /* 0x000fea0003800000 */
[----:B------:R-:W-:Y:S01]  /*1ef0*/  IADD3 R7, PT, PT, R7, -0x1, RZ ;  /* 0xffffffff07077810 */ /* 0x000fe20007ffe0ff */
[----:B------:R-:W-:Y:S06]  /*1f00*/  BRA `(.L_x_41) ;  /* 0x0000000000047947 */ /* 0x000fec0003800000 */
.L_x_42:
[----:B------:R-:W-:-:S07]  /*1f10*/  VIADD R9, R9, 0xffffffff ;  /* 0xffffffff09097836 */ /* 0x000fce0000000000 */
.L_x_41:
[----:B------:R-:W-:Y:S01]  /*1f20*/  IMAD.WIDE R14, R9, 0x8, R4 ;  /* 0x00000008090e7825 */ /* 0x000fe200078e0204 */
[----:B------:R0:W-:Y:S04]  /*1f30*/  STG.E.U8 desc[UR6][R10.64+0x6], R17 ;  /* 0x000006110a007986 */ /* 0x0001e8000c101106 */
[----:B------:R-:W2:Y:S02]  /*1f40*/  LDG.E.64 R12, desc[UR6][R14.64] ;  /* 0x000000060e0c7981 */ /* 0x000ea4000c1e1b00 */
[----:B--2---:R-:W-:-:S04]  /*1f50*/  IADD3 R12, P0, PT, R7, R12, RZ ;  /* 0x0000000c070c7210 */ /* 0x004fc80007f1e0ff */
[----:B------:R-:W-:-:S06]  /*1f60*/  LEA.HI.X.SX32 R13, R7, R13, 0x1, P0 ;  /* 0x0000000d070d7211 */ /* 0x000fcc00000f0eff */
        /* <DEDUP_REMOVED lines=10> */
.L_x_44:
[----:B------:R-:W-:Y:S02]  /*2010*/  VIADD R9, R9, 0xffffffff ;  /* 0xffffffff09097836 */ /* 0x000fe40000000000 */
[----:B------:R-:W-:Y:S01]  /*2020*/  VIADD R7, R7, 0xffffffff ;  /* 0xffffffff07077836 */ /* 0x000fe20000000000 */
[----:B------:R-:W-:Y:S06]  /*2030*/  BRA `(.L_x_45) ;  /* 0x00000000001c7947 */ /* 0x000fec0003800000 */
.L_x_43:
[----:B------:R-:W-:-:S13]  /*2040*/  ISETP.NE.AND P0, PT, R13, 0x3, PT ;  /* 0x000000030d00780c */ /* 0x000fda0003f05270 */
[----:B------:R-:W-:Y:S05]  /*2050*/  @!P0 BRA `(.L_x_46) ;  /* 0x0000000000108947 */ /* 0x000fea0003800000 */
[----:B------:R-:W-:-:S13]  /*2060*/  ISETP.NE.AND P0, PT, R13, 0x4, PT ;  /* 0x000000040d00780c */ /* 0x000fda0003f05270 */
[----:B------:R-:W-:Y:S05]  /*2070*/  @P0 BRA `(.L_x_45) ;  /* 0x00000000000c0947 */ /* 0x000fea0003800000 */
[----:B------:R-:W-:Y:S01]  /*2080*/  VIADD R7, R7, 0xffffffff ;  /* 0xffffffff07077836 */ /* 0x000fe20000000000 */
[----:B------:R-:W-:Y:S06]  /*2090*/  BRA `(.L_x_45) ;  /* 0x0000000000047947 */ /* 0x000fec0003800000 */
.L_x_46:
[----:B------:R-:W-:-:S07]  /*20a0*/  VIADD R9, R9, 0xffffffff ;  /* 0xffffffff09097836 */ /* 0x000fce0000000000 */
.L_x_45:
[----:B------:R2:W-:Y:S01]  /*20b0*/  STG.E.U8 desc[UR6][R10.64+0x7], R13 ;  /* 0x0000070d0a007986 */ /* 0x0005e2000c101106 */
[----:B------:R-:W-:-:S04]  /*20c0*/  UIADD3 UR4, UPT, UPT, UR4, 0x8, URZ ;  /* 0x0000000804047890 */ /* 0x000fc8000fffe0ff */
[----:B------:R-:W-:-:S09]  /*20d0*/  UISETP.NE.AND UP0, UPT, UR4, 0x400, UPT ;  /* 0x000004000400788c */ /* 0x000fd2000bf05270 */
[----:B--2---:R-:W-:Y:S05]  /*20e0*/  BRA.U UP0, `(.L_x_47) ;  /* 0xfffffff100cc7547 */ /* 0x004fea000b83ffff */
[----:B------:R-:W-:Y:S05]  /*20f0*/  EXIT ;  /* 0x000000000000794d */ /* 0x000fea0003800000 */
.L_x_48:
[----:B------:R-:W-:-:S00]  /*2100*/  BRA `(.L_x_48) ;  /* 0xfffffffc00fc7947 */ /* 0x000fc0000383ffff */
[----:B------:R-:W-:-:S00]  /*2110*/  NOP ;  /* 0x0000000000007918 */ /* 0x000fc00000000000 */
        /* <DEDUP_REMOVED lines=14> */
.L_x_49:


//--------------------- .nv.shared._Z6sw_GPUPPcS0_PPPiPS0_S1_S0_ --------------------------
	.section	.nv.shared._Z6sw_GPUPPcS0_PPPiPS0_S1_S0_,"aw",@nobits
	.sectionflags	@""
	.align	4
.nv.shared._Z6sw_GPUPPcS0_PPPiPS0_S1_S0_:
	.zero		5120


//--------------------- .nv.shared.reserved.0     --------------------------
	.section	.nv.shared.reserved.0,"aw",@nobits
	.weak		__nv_reservedSMEM_offset_0_alias
	.size		__nv_reservedSMEM_offset_0_alias, 0, 64
	.other		__nv_reservedSMEM_offset_0_alias,@"STO_CUDA_RESERVED_SHARED STV_DEFAULT"
__nv_reservedSMEM_offset_0_alias:
	.zero		0
	.zero		64


//--------------------- .nv.constant0._Z6sw_GPUPPcS0_PPPiPS0_S1_S0_ --------------------------
	.section	.nv.constant0._Z6sw_GPUPPcS0_PPPiPS0_S1_S0_,"a",@progbits
	.sectionflags	@""
	.align	4
.nv.constant0._Z6sw_GPUPPcS0_PPPiPS0_S1_S0_:
	.zero		944


//--------------------- SYMBOLS --------------------------

	.type		.nv.reservedSmem.offset0,@object
	.size		.nv.reservedSmem.offset0,0x4
	.type		.nv.reservedSmem.cap,@object
	.size		.nv.reservedSmem.cap,0x4
